//
// Generated by NVIDIA NVVM Compiler
//
// Compiler Build ID: CL-36424714
// Cuda compilation tools, release 13.0, V13.0.88
// Based on NVVM 20.0.0
//

.version 9.0
.target sm_100
.address_size 64

	// .globl	_Z12setup_kernelP17curandStateXORWOWm
.global .align 4 .b8 precalc_xorwow_matrix[102400];
.global .align 4 .b8 precalc_xorwow_offset_matrix[102400];
.global .align 4 .b8 mrg32k3aM1[2304];
.global .align 4 .b8 mrg32k3aM2[2304];
.global .align 4 .b8 mrg32k3aM1SubSeq[2016];
.global .align 4 .b8 mrg32k3aM2SubSeq[2016];
.global .align 4 .b8 mrg32k3aM1Seq[2304];
.global .align 4 .b8 mrg32k3aM2Seq[2304];
.const .align 8 .b8 __cr_lgamma_table[72];

.visible .entry _Z12setup_kernelP17curandStateXORWOWm(
	.param .u64 .ptr .align 1 _Z12setup_kernelP17curandStateXORWOWm_param_0,
	.param .u64 _Z12setup_kernelP17curandStateXORWOWm_param_1
)
{
	.reg .pred 	%p<24>;
	.reg .b32 	%r<413>;
	.reg .b64 	%rd<19>;

	ld.param.u64 	%rd8, [_Z12setup_kernelP17curandStateXORWOWm_param_0];
	ld.param.u64 	%rd9, [_Z12setup_kernelP17curandStateXORWOWm_param_1];
	cvta.to.global.u64 	%rd10, %rd8;
	mov.u32 	%r182, %tid.x;
	mov.u32 	%r183, %ntid.x;
	mov.u32 	%r184, %ctaid.x;
	mad.lo.s32 	%r185, %r183, %r184, %r182;
	cvt.s64.s32 	%rd18, %r185;
	mul.wide.s32 	%rd11, %r185, 48;
	add.s64 	%rd2, %rd10, %rd11;
	cvt.u32.u64 	%r186, %rd9;
	xor.b32  	%r187, %r186, -1429050551;
	mul.lo.s32 	%r188, %r187, 1099087573;
	{ .reg .b32 tmp; mov.b64 {tmp, %r189}, %rd9; }
	xor.b32  	%r190, %r189, -136515619;
	mul.lo.s32 	%r191, %r190, -1703105765;
	add.s32 	%r192, %r188, %r191;
	add.s32 	%r193, %r192, 6615241;
	add.s32 	%r194, %r188, 123456789;
	st.global.v2.u32 	[%rd2], {%r193, %r194};
	xor.b32  	%r195, %r188, 362436069;
	add.s32 	%r196, %r191, 521288629;
	st.global.v2.u32 	[%rd2+8], {%r195, %r196};
	xor.b32  	%r197, %r191, 88675123;
	add.s32 	%r198, %r188, 5783321;
	st.global.v2.u32 	[%rd2+16], {%r197, %r198};
	setp.eq.s32 	%p1, %r185, 0;
	@%p1 bra 	$L__BB0_42;
	mov.b32 	%r319, 0;
$L__BB0_2:
	and.b64  	%rd4, %rd18, 3;
	setp.eq.s64 	%p2, %rd4, 0;
	@%p2 bra 	$L__BB0_41;
	mul.wide.u32 	%rd12, %r319, 3200;
	mov.u64 	%rd13, precalc_xorwow_matrix;
	add.s64 	%rd5, %rd13, %rd12;
	cvt.u32.u64 	%r2, %rd4;
	mov.b32 	%r320, 0;
$L__BB0_4:
	mov.b32 	%r333, 0;
	mov.u32 	%r334, %r333;
	mov.u32 	%r335, %r333;
	mov.u32 	%r336, %r333;
	mov.u32 	%r337, %r333;
	mov.u32 	%r326, %r333;
$L__BB0_5:
	mul.wide.u32 	%rd14, %r326, 4;
	add.s64 	%rd15, %rd2, %rd14;
	ld.global.u32 	%r10, [%rd15+4];
	shl.b32 	%r11, %r326, 5;
	mov.b32 	%r332, 0;
$L__BB0_6:
	.pragma "nounroll";
	shr.u32 	%r203, %r10, %r332;
	and.b32  	%r204, %r203, 1;
	setp.eq.b32 	%p3, %r204, 1;
	not.pred 	%p4, %p3;
	add.s32 	%r205, %r11, %r332;
	mul.lo.s32 	%r206, %r205, 5;
	mul.wide.u32 	%rd16, %r206, 4;
	add.s64 	%rd6, %rd5, %rd16;
	@%p4 bra 	$L__BB0_8;
	ld.global.u32 	%r207, [%rd6];
	xor.b32  	%r337, %r337, %r207;
	ld.global.u32 	%r208, [%rd6+4];
	xor.b32  	%r336, %r336, %r208;
	ld.global.u32 	%r209, [%rd6+8];
	xor.b32  	%r335, %r335, %r209;
	ld.global.u32 	%r210, [%rd6+12];
	xor.b32  	%r334, %r334, %r210;
	ld.global.u32 	%r211, [%rd6+16];
	xor.b32  	%r333, %r333, %r211;
$L__BB0_8:
	and.b32  	%r213, %r203, 2;
	setp.eq.s32 	%p5, %r213, 0;
	@%p5 bra 	$L__BB0_10;
	ld.global.u32 	%r214, [%rd6+20];
	xor.b32  	%r337, %r337, %r214;
	ld.global.u32 	%r215, [%rd6+24];
	xor.b32  	%r336, %r336, %r215;
	ld.global.u32 	%r216, [%rd6+28];
	xor.b32  	%r335, %r335, %r216;
	ld.global.u32 	%r217, [%rd6+32];
	xor.b32  	%r334, %r334, %r217;
	ld.global.u32 	%r218, [%rd6+36];
	xor.b32  	%r333, %r333, %r218;
$L__BB0_10:
	and.b32  	%r220, %r203, 4;
	setp.eq.s32 	%p6, %r220, 0;
	@%p6 bra 	$L__BB0_12;
	ld.global.u32 	%r221, [%rd6+40];
	xor.b32  	%r337, %r337, %r221;
	ld.global.u32 	%r222, [%rd6+44];
	xor.b32  	%r336, %r336, %r222;
	ld.global.u32 	%r223, [%rd6+48];
	xor.b32  	%r335, %r335, %r223;
	ld.global.u32 	%r224, [%rd6+52];
	xor.b32  	%r334, %r334, %r224;
	ld.global.u32 	%r225, [%rd6+56];
	xor.b32  	%r333, %r333, %r225;
$L__BB0_12:
	and.b32  	%r227, %r203, 8;
	setp.eq.s32 	%p7, %r227, 0;
	@%p7 bra 	$L__BB0_14;
	ld.global.u32 	%r228, [%rd6+60];
	xor.b32  	%r337, %r337, %r228;
	ld.global.u32 	%r229, [%rd6+64];
	xor.b32  	%r336, %r336, %r229;
	ld.global.u32 	%r230, [%rd6+68];
	xor.b32  	%r335, %r335, %r230;
	ld.global.u32 	%r231, [%rd6+72];
	xor.b32  	%r334, %r334, %r231;
	ld.global.u32 	%r232, [%rd6+76];
	xor.b32  	%r333, %r333, %r232;
$L__BB0_14:
	and.b32  	%r234, %r203, 16;
	setp.eq.s32 	%p8, %r234, 0;
	@%p8 bra 	$L__BB0_16;
	ld.global.u32 	%r235, [%rd6+80];
	xor.b32  	%r337, %r337, %r235;
	ld.global.u32 	%r236, [%rd6+84];
	xor.b32  	%r336, %r336, %r236;
	ld.global.u32 	%r237, [%rd6+88];
	xor.b32  	%r335, %r335, %r237;
	ld.global.u32 	%r238, [%rd6+92];
	xor.b32  	%r334, %r334, %r238;
	ld.global.u32 	%r239, [%rd6+96];
	xor.b32  	%r333, %r333, %r239;
$L__BB0_16:
	and.b32  	%r241, %r203, 32;
	setp.eq.s32 	%p9, %r241, 0;
	@%p9 bra 	$L__BB0_18;
	ld.global.u32 	%r242, [%rd6+100];
	xor.b32  	%r337, %r337, %r242;
	ld.global.u32 	%r243, [%rd6+104];
	xor.b32  	%r336, %r336, %r243;
	ld.global.u32 	%r244, [%rd6+108];
	xor.b32  	%r335, %r335, %r244;
	ld.global.u32 	%r245, [%rd6+112];
	xor.b32  	%r334, %r334, %r245;
	ld.global.u32 	%r246, [%rd6+116];
	xor.b32  	%r333, %r333, %r246;
$L__BB0_18:
	and.b32  	%r248, %r203, 64;
	setp.eq.s32 	%p10, %r248, 0;
	@%p10 bra 	$L__BB0_20;
	ld.global.u32 	%r249, [%rd6+120];
	xor.b32  	%r337, %r337, %r249;
	ld.global.u32 	%r250, [%rd6+124];
	xor.b32  	%r336, %r336, %r250;
	ld.global.u32 	%r251, [%rd6+128];
	xor.b32  	%r335, %r335, %r251;
	ld.global.u32 	%r252, [%rd6+132];
	xor.b32  	%r334, %r334, %r252;
	ld.global.u32 	%r253, [%rd6+136];
	xor.b32  	%r333, %r333, %r253;
$L__BB0_20:
	and.b32  	%r255, %r203, 128;
	setp.eq.s32 	%p11, %r255, 0;
	@%p11 bra 	$L__BB0_22;
	ld.global.u32 	%r256, [%rd6+140];
	xor.b32  	%r337, %r337, %r256;
	ld.global.u32 	%r257, [%rd6+144];
	xor.b32  	%r336, %r336, %r257;
	ld.global.u32 	%r258, [%rd6+148];
	xor.b32  	%r335, %r335, %r258;
	ld.global.u32 	%r259, [%rd6+152];
	xor.b32  	%r334, %r334, %r259;
	ld.global.u32 	%r260, [%rd6+156];
	xor.b32  	%r333, %r333, %r260;
$L__BB0_22:
	and.b32  	%r262, %r203, 256;
	setp.eq.s32 	%p12, %r262, 0;
	@%p12 bra 	$L__BB0_24;
	ld.global.u32 	%r263, [%rd6+160];
	xor.b32  	%r337, %r337, %r263;
	ld.global.u32 	%r264, [%rd6+164];
	xor.b32  	%r336, %r336, %r264;
	ld.global.u32 	%r265, [%rd6+168];
	xor.b32  	%r335, %r335, %r265;
	ld.global.u32 	%r266, [%rd6+172];
	xor.b32  	%r334, %r334, %r266;
	ld.global.u32 	%r267, [%rd6+176];
	xor.b32  	%r333, %r333, %r267;
$L__BB0_24:
	and.b32  	%r269, %r203, 512;
	setp.eq.s32 	%p13, %r269, 0;
	@%p13 bra 	$L__BB0_26;
	ld.global.u32 	%r270, [%rd6+180];
	xor.b32  	%r337, %r337, %r270;
	ld.global.u32 	%r271, [%rd6+184];
	xor.b32  	%r336, %r336, %r271;
	ld.global.u32 	%r272, [%rd6+188];
	xor.b32  	%r335, %r335, %r272;
	ld.global.u32 	%r273, [%rd6+192];
	xor.b32  	%r334, %r334, %r273;
	ld.global.u32 	%r274, [%rd6+196];
	xor.b32  	%r333, %r333, %r274;
$L__BB0_26:
	and.b32  	%r276, %r203, 1024;
	setp.eq.s32 	%p14, %r276, 0;
	@%p14 bra 	$L__BB0_28;
	ld.global.u32 	%r277, [%rd6+200];
	xor.b32  	%r337, %r337, %r277;
	ld.global.u32 	%r278, [%rd6+204];
	xor.b32  	%r336, %r336, %r278;
	ld.global.u32 	%r279, [%rd6+208];
	xor.b32  	%r335, %r335, %r279;
	ld.global.u32 	%r280, [%rd6+212];
	xor.b32  	%r334, %r334, %r280;
	ld.global.u32 	%r281, [%rd6+216];
	xor.b32  	%r333, %r333, %r281;
$L__BB0_28:
	and.b32  	%r283, %r203, 2048;
	setp.eq.s32 	%p15, %r283, 0;
	@%p15 bra 	$L__BB0_30;
	ld.global.u32 	%r284, [%rd6+220];
	xor.b32  	%r337, %r337, %r284;
	ld.global.u32 	%r285, [%rd6+224];
	xor.b32  	%r336, %r336, %r285;
	ld.global.u32 	%r286, [%rd6+228];
	xor.b32  	%r335, %r335, %r286;
	ld.global.u32 	%r287, [%rd6+232];
	xor.b32  	%r334, %r334, %r287;
	ld.global.u32 	%r288, [%rd6+236];
	xor.b32  	%r333, %r333, %r288;
$L__BB0_30:
	and.b32  	%r290, %r203, 4096;
	setp.eq.s32 	%p16, %r290, 0;
	@%p16 bra 	$L__BB0_32;
	ld.global.u32 	%r291, [%rd6+240];
	xor.b32  	%r337, %r337, %r291;
	ld.global.u32 	%r292, [%rd6+244];
	xor.b32  	%r336, %r336, %r292;
	ld.global.u32 	%r293, [%rd6+248];
	xor.b32  	%r335, %r335, %r293;
	ld.global.u32 	%r294, [%rd6+252];
	xor.b32  	%r334, %r334, %r294;
	ld.global.u32 	%r295, [%rd6+256];
	xor.b32  	%r333, %r333, %r295;
$L__BB0_32:
	and.b32  	%r297, %r203, 8192;
	setp.eq.s32 	%p17, %r297, 0;
	@%p17 bra 	$L__BB0_34;
	ld.global.u32 	%r298, [%rd6+260];
	xor.b32  	%r337, %r337, %r298;
	ld.global.u32 	%r299, [%rd6+264];
	xor.b32  	%r336, %r336, %r299;
	ld.global.u32 	%r300, [%rd6+268];
	xor.b32  	%r335, %r335, %r300;
	ld.global.u32 	%r301, [%rd6+272];
	xor.b32  	%r334, %r334, %r301;
	ld.global.u32 	%r302, [%rd6+276];
	xor.b32  	%r333, %r333, %r302;
$L__BB0_34:
	and.b32  	%r304, %r203, 16384;
	setp.eq.s32 	%p18, %r304, 0;
	@%p18 bra 	$L__BB0_36;
	ld.global.u32 	%r305, [%rd6+280];
	xor.b32  	%r337, %r337, %r305;
	ld.global.u32 	%r306, [%rd6+284];
	xor.b32  	%r336, %r336, %r306;
	ld.global.u32 	%r307, [%rd6+288];
	xor.b32  	%r335, %r335, %r307;
	ld.global.u32 	%r308, [%rd6+292];
	xor.b32  	%r334, %r334, %r308;
	ld.global.u32 	%r309, [%rd6+296];
	xor.b32  	%r333, %r333, %r309;
$L__BB0_36:
	and.b32  	%r311, %r203, 32768;
	setp.eq.s32 	%p19, %r311, 0;
	@%p19 bra 	$L__BB0_38;
	ld.global.u32 	%r312, [%rd6+300];
	xor.b32  	%r337, %r337, %r312;
	ld.global.u32 	%r313, [%rd6+304];
	xor.b32  	%r336, %r336, %r313;
	ld.global.u32 	%r314, [%rd6+308];
	xor.b32  	%r335, %r335, %r314;
	ld.global.u32 	%r315, [%rd6+312];
	xor.b32  	%r334, %r334, %r315;
	ld.global.u32 	%r316, [%rd6+316];
	xor.b32  	%r333, %r333, %r316;
$L__BB0_38:
	add.s32 	%r332, %r332, 16;
	setp.ne.s32 	%p20, %r332, 32;
	@%p20 bra 	$L__BB0_6;
	mad.lo.s32 	%r317, %r326, -31, %r11;
	add.s32 	%r326, %r317, 1;
	setp.ne.s32 	%p21, %r326, 5;
	@%p21 bra 	$L__BB0_5;
	st.global.u32 	[%rd2+4], %r337;
	st.global.u32 	[%rd2+8], %r336;
	st.global.u32 	[%rd2+12], %r335;
	st.global.u32 	[%rd2+16], %r334;
	st.global.u32 	[%rd2+20], %r333;
	add.s32 	%r320, %r320, 1;
	setp.lt.u32 	%p22, %r320, %r2;
	@%p22 bra 	$L__BB0_4;
$L__BB0_41:
	shr.u64 	%rd7, %rd18, 2;
	add.s32 	%r319, %r319, 1;
	setp.gt.u64 	%p23, %rd18, 3;
	mov.u64 	%rd18, %rd7;
	@%p23 bra 	$L__BB0_2;
$L__BB0_42:
	mov.b32 	%r318, 0;
	st.global.v2.u32 	[%rd2+24], {%r318, %r318};
	st.global.u32 	[%rd2+32], %r318;
	mov.b64 	%rd17, 0;
	st.global.u64 	[%rd2+40], %rd17;
	ret;

}
	// .globl	_Z6mc_simP17curandStateXORWOWPiS1_
.visible .entry _Z6mc_simP17curandStateXORWOWPiS1_(
	.param .u64 .ptr .align 1 _Z6mc_simP17curandStateXORWOWPiS1__param_0,
	.param .u64 .ptr .align 1 _Z6mc_simP17curandStateXORWOWPiS1__param_1,
	.param .u64 .ptr .align 1 _Z6mc_simP17curandStateXORWOWPiS1__param_2
)
{
	.local .align 8 .b8 	__local_depot1[8];
	.reg .b64 	%SP;
	.reg .b64 	%SPL;
	.reg .pred 	%p<56>;
	.reg .b32 	%r<67>;
	.reg .b32 	%f<7>;
	.reg .b64 	%rd<21>;

	mov.u64 	%SPL, __local_depot1;
	ld.param.u64 	%rd2, [_Z6mc_simP17curandStateXORWOWPiS1__param_0];
	ld.param.u64 	%rd3, [_Z6mc_simP17curandStateXORWOWPiS1__param_1];
	ld.param.u64 	%rd4, [_Z6mc_simP17curandStateXORWOWPiS1__param_2];
	add.u64 	%rd1, %SPL, 0;
	mov.u32 	%r17, %tid.x;
	mov.u32 	%r18, %ntid.x;
	mov.u32 	%r19, %ctaid.x;
	mad.lo.s32 	%r1, %r18, %r19, %r17;
	setp.gt.s32 	%p9, %r1, 10239;
	@%p9 bra 	$L__BB1_22;
	cvta.to.global.u64 	%rd6, %rd2;
	mov.b32 	%r21, 0;
	st.local.v2.u32 	[%rd1], {%r21, %r21};
	mul.wide.s32 	%rd7, %r1, 48;
	add.s64 	%rd8, %rd6, %rd7;
	ld.global.v2.u32 	{%r2, %r22}, [%rd8];
	ld.global.v2.u32 	{%r4, %r3}, [%rd8+8];
	ld.global.u32 	%r23, [%rd8+20];
	shr.u32 	%r24, %r22, 2;
	xor.b32  	%r25, %r24, %r22;
	shl.b32 	%r26, %r23, 4;
	shl.b32 	%r27, %r25, 1;
	xor.b32  	%r28, %r26, %r27;
	xor.b32  	%r29, %r28, %r23;
	xor.b32  	%r5, %r29, %r25;
	add.s32 	%r30, %r2, %r5;
	add.s32 	%r31, %r30, 362437;
	cvt.rn.f32.u32 	%f3, %r31;
	fma.rn.f32 	%f1, %f3, 0f2F800000, 0f2F000000;
	setp.lt.f32 	%p11, %f1, 0f3E800000;
	mov.b32 	%r62, 1;
	mov.pred 	%p10, -1;
	mov.pred 	%p51, %p10;
	mov.pred 	%p52, %p10;
	@%p11 bra 	$L__BB1_4;
	setp.gt.f32 	%p14, %f1, 0f3E800000;
	setp.lt.f32 	%p15, %f1, 0f3F000000;
	and.pred  	%p16, %p14, %p15;
	mov.b32 	%r62, 2;
	mov.pred 	%p52, 0;
	@%p16 bra 	$L__BB1_4;
	setp.leu.f32 	%p18, %f1, 0f3F000000;
	setp.geu.f32 	%p19, %f1, 0f3F400000;
	or.pred  	%p51, %p18, %p19;
	selp.b32 	%r62, 4, 3, %p51;
	mov.pred 	%p52, %p10;
$L__BB1_4:
	shr.u32 	%r34, %r4, 2;
	xor.b32  	%r35, %r34, %r4;
	shl.b32 	%r36, %r5, 4;
	shl.b32 	%r37, %r35, 1;
	xor.b32  	%r38, %r37, %r36;
	xor.b32  	%r39, %r38, %r35;
	xor.b32  	%r8, %r39, %r5;
	add.s32 	%r40, %r2, %r8;
	add.s32 	%r41, %r40, 724874;
	cvt.rn.f32.u32 	%f4, %r41;
	fma.rn.f32 	%f2, %f4, 0f2F800000, 0f2F000000;
	setp.lt.f32 	%p20, %f2, 0f3E800000;
	mov.b32 	%r63, 1;
	@%p20 bra 	$L__BB1_7;
	setp.gt.f32 	%p21, %f2, 0f3E800000;
	setp.lt.f32 	%p22, %f2, 0f3F000000;
	and.pred  	%p23, %p21, %p22;
	mov.b32 	%r63, 2;
	@%p23 bra 	$L__BB1_7;
	setp.gt.f32 	%p24, %f2, 0f3F000000;
	setp.lt.f32 	%p25, %f2, 0f3F400000;
	selp.b32 	%r43, 3, 4, %p25;
	selp.b32 	%r63, %r43, 4, %p24;
$L__BB1_7:
	setp.geu.f32 	%p27, %f1, 0f3E800000;
	setp.ne.s32 	%p28, %r63, 1;
	mov.pred 	%p54, -1;
	and.pred  	%p29, %p27, %p28;
	mov.pred 	%p53, %p54;
	mov.pred 	%p55, %p54;
	@%p29 bra 	$L__BB1_10;
	setp.ne.s32 	%p32, %r63, 2;
	and.pred  	%p33, %p52, %p32;
	mov.pred 	%p53, 0;
	@%p33 bra 	$L__BB1_10;
	setp.ne.s32 	%p35, %r63, 3;
	and.pred  	%p55, %p51, %p35;
	not.pred 	%p5, %p55;
	mov.pred 	%p53, %p54;
	mov.pred 	%p54, %p5;
$L__BB1_10:
	setp.geu.f32 	%p36, %f1, 0f3E800000;
	setp.eq.s32 	%p37, %r63, 1;
	mov.b32 	%r65, 0;
	or.pred  	%p38, %p36, %p37;
	@%p38 bra 	$L__BB1_12;
	mov.b32 	%r65, 1;
	st.local.u32 	[%rd1], %r65;
$L__BB1_12:
	setp.eq.s32 	%p39, %r63, 2;
	not.pred 	%p40, %p53;
	or.pred  	%p41, %p40, %p39;
	@%p41 bra 	$L__BB1_14;
	mul.wide.u32 	%rd9, %r65, 4;
	add.s64 	%rd10, %rd1, %rd9;
	mov.b32 	%r46, 2;
	st.local.u32 	[%rd10], %r46;
	add.s32 	%r65, %r65, 1;
$L__BB1_14:
	setp.eq.s32 	%p42, %r63, 3;
	not.pred 	%p43, %p54;
	or.pred  	%p44, %p43, %p42;
	@%p44 bra 	$L__BB1_16;
	mul.wide.u32 	%rd11, %r65, 4;
	add.s64 	%rd12, %rd1, %rd11;
	mov.b32 	%r47, 3;
	st.local.u32 	[%rd12], %r47;
	add.s32 	%r65, %r65, 1;
$L__BB1_16:
	setp.eq.s32 	%p45, %r63, 4;
	not.pred 	%p46, %p55;
	or.pred  	%p47, %p46, %p45;
	@%p47 bra 	$L__BB1_18;
	mul.wide.u32 	%rd13, %r65, 4;
	add.s64 	%rd14, %rd1, %rd13;
	mov.b32 	%r48, 4;
	st.local.u32 	[%rd14], %r48;
$L__BB1_18:
	shr.u32 	%r49, %r3, 2;
	xor.b32  	%r50, %r49, %r3;
	shl.b32 	%r51, %r8, 4;
	shl.b32 	%r52, %r50, 1;
	xor.b32  	%r53, %r52, %r51;
	xor.b32  	%r54, %r53, %r50;
	xor.b32  	%r55, %r54, %r8;
	add.s32 	%r56, %r2, %r55;
	add.s32 	%r57, %r56, 1087311;
	cvt.rn.f32.u32 	%f5, %r57;
	fma.rn.f32 	%f6, %f5, 0f2F800000, 0f2F000000;
	setp.lt.f32 	%p48, %f6, 0f3F000000;
	ld.local.v2.u32 	{%r58, %r59}, [%rd1];
	selp.b32 	%r16, %r58, %r59, %p48;
	bar.sync 	0;
	setp.ne.s32 	%p49, %r62, %r63;
	@%p49 bra 	$L__BB1_20;
	cvta.to.global.u64 	%rd15, %rd3;
	mul.wide.s32 	%rd16, %r1, 4;
	add.s64 	%rd17, %rd15, %rd16;
	mov.b32 	%r60, 1;
	st.global.u32 	[%rd17], %r60;
$L__BB1_20:
	setp.ne.s32 	%p50, %r62, %r16;
	@%p50 bra 	$L__BB1_22;
	cvta.to.global.u64 	%rd18, %rd4;
	mul.wide.s32 	%rd19, %r1, 4;
	add.s64 	%rd20, %rd18, %rd19;
	mov.b32 	%r61, 1;
	st.global.u32 	[%rd20], %r61;
$L__BB1_22:
	ret;

}


// ===== COMPILED SASS (sm_100) =====

	.target	sm_100

	.elftype	@"ET_EXEC"


//--------------------- .note.nv.tkinfo           --------------------------
	.section	.note.nv.tkinfo,"",@"SHT_NOTE"
	.sectionflags	@"SHF_NOTE_NV_TKINFO"
	.tkinfo
        /*0018*/ 	.word	0x00000002
        /*0030*/ 	.string	""
        /*0030*/ 	.string	"ptxas"
        /*0030*/ 	.string	"Cuda compilation tools, release 13.0, V13.0.88"
        /*0030*/ 	.string	"Build cuda_13.0.r13.0/compiler.36424714_0"
        /*0030*/ 	.string	"-arch sm_100 -m 64 "



//--------------------- .note.nv.cuinfo           --------------------------
	.section	.note.nv.cuinfo,"",@"SHT_NOTE"
	.sectionflags	@"SHF_NOTE_NV_CUINFO"
        /*0018*/ 	.short	0x0002
        /*001a*/ 	.short	0x0064
        /*001c*/ 	.short	0x0082
	.zero		2


//--------------------- .nv.info                  --------------------------
	.section	.nv.info,"",@"SHT_CUDA_INFO"
	.align	4


	//----- nvinfo : EIATTR_REGCOUNT
	.align		4
        /*0000*/ 	.byte	0x04, 0x2f
        /*0002*/ 	.short	(.L_10 - .L_9)
	.align		4
.L_9:
        /*0004*/ 	.word	index@(_Z12setup_kernelP17curandStateXORWOWm)
        /*0008*/ 	.word	0x0000001f


	//----- nvinfo : EIATTR_FRAME_SIZE
	.align		4
.L_10:
        /*000c*/ 	.byte	0x04, 0x11
        /*000e*/ 	.short	(.L_12 - .L_11)
	.align		4
.L_11:
        /*0010*/ 	.word	index@(_Z12setup_kernelP17curandStateXORWOWm)
        /*0014*/ 	.word	0x00000000


	//----- nvinfo : EIATTR_REGCOUNT
	.align		4
.L_12:
        /*0018*/ 	.byte	0x04, 0x2f
        /*001a*/ 	.short	(.L_14 - .L_13)
	.align		4
.L_13:
        /*001c*/ 	.word	index@(_Z6mc_simP17curandStateXORWOWPiS1_)
        /*0020*/ 	.word	0x0000000e


	//----- nvinfo : EIATTR_FRAME_SIZE
	.align		4
.L_14:
        /*0024*/ 	.byte	0x04, 0x11
        /*0026*/ 	.short	(.L_16 - .L_15)
	.align		4
.L_15:
        /*0028*/ 	.word	index@(_Z6mc_simP17curandStateXORWOWPiS1_)
        /*002c*/ 	.word	0x00000000


	//----- nvinfo : EIATTR_MIN_STACK_SIZE
	.align		4
.L_16:
        /*0030*/ 	.byte	0x04, 0x12
        /*0032*/ 	.short	(.L_18 - .L_17)
	.align		4
.L_17:
        /*0034*/ 	.word	index@(_Z6mc_simP17curandStateXORWOWPiS1_)
        /*0038*/ 	.word	0x00000000


	//----- nvinfo : EIATTR_MIN_STACK_SIZE
	.align		4
.L_18:
        /*003c*/ 	.byte	0x04, 0x12
        /*003e*/ 	.short	(.L_20 - .L_19)
	.align		4
.L_19:
        /*0040*/ 	.word	index@(_Z12setup_kernelP17curandStateXORWOWm)
        /*0044*/ 	.word	0x00000000
.L_20:


//--------------------- .nv.compat                --------------------------
	.section	.nv.compat,"",@"SHT_CUDA_COMPAT_INFO"
	.align	4
        /*0000*/ 	.byte	0x02, 0x09, 0x00, 0x00, 0x02, 0x02, 0x01, 0x00, 0x02, 0x05, 0x05, 0x00, 0x03, 0x07, 0x01, 0x01
        /*0010*/ 	.byte	0x02, 0x03, 0x00, 0x00, 0x02, 0x06, 0x01, 0x00, 0x04, 0x0b, 0x08, 0x00, 0x01, 0x00, 0x00, 0x00
        /*0020*/ 	.byte	0x00, 0x00, 0x00, 0x00


//--------------------- .nv.info._Z6mc_simP17curandStateXORWOWPiS1_ --------------------------
	.section	.nv.info._Z6mc_simP17curandStateXORWOWPiS1_,"",@"SHT_CUDA_INFO"
	.sectionflags	@""
	.align	4


	//----- nvinfo : EIATTR_CUDA_API_VERSION
	.align		4
        /*0000*/ 	.byte	0x04, 0x37
        /*0002*/ 	.short	(.L_22 - .L_21)
.L_21:
        /*0004*/ 	.word	0x00000082


	//----- nvinfo : EIATTR_KPARAM_INFO
	.align		4
.L_22:
        /*0008*/ 	.byte	0x04, 0x17
        /*000a*/ 	.short	(.L_24 - .L_23)
.L_23:
        /*000c*/ 	.word	0x00000000
        /*0010*/ 	.short	0x0002
        /*0012*/ 	.short	0x0010
        /*0014*/ 	.byte	0x00, 0xf5, 0x21, 0x00


	//----- nvinfo : EIATTR_KPARAM_INFO
	.align		4
.L_24:
        /*0018*/ 	.byte	0x04, 0x17
        /*001a*/ 	.short	(.L_26 - .L_25)
.L_25:
        /*001c*/ 	.word	0x00000000
        /*0020*/ 	.short	0x0001
        /*0022*/ 	.short	0x0008
        /*0024*/ 	.byte	0x00, 0xf5, 0x21, 0x00


	//----- nvinfo : EIATTR_KPARAM_INFO
	.align		4
.L_26:
        /*0028*/ 	.byte	0x04, 0x17
        /*002a*/ 	.short	(.L_28 - .L_27)
.L_27:
        /*002c*/ 	.word	0x00000000
        /*0030*/ 	.short	0x0000
        /*0032*/ 	.short	0x0000
        /*0034*/ 	.byte	0x00, 0xf5, 0x21, 0x00


	//----- nvinfo : EIATTR_SPARSE_MMA_MASK
	.align		4
.L_28:
        /*0038*/ 	.byte	0x03, 0x50
        /*003a*/ 	.short	0x0000


	//----- nvinfo : EIATTR_MAXREG_COUNT
	.align		4
        /*003c*/ 	.byte	0x03, 0x1b
        /*003e*/ 	.short	0x00ff


	//----- nvinfo : EIATTR_NUM_BARRIERS
	.align		4
        /*0040*/ 	.byte	0x02, 0x4c
        /*0042*/ 	.byte	0x01
	.zero		1


	//----- nvinfo : EIATTR_MERCURY_ISA_VERSION
	.align		4
        /*0044*/ 	.byte	0x03, 0x5f
        /*0046*/ 	.short	0x0101


	//----- nvinfo : EIATTR_VRC_CTA_INIT_COUNT
	.align		4
        /*0048*/ 	.byte	0x02, 0x4a
	.zero		1
	.zero		1


	//----- nvinfo : EIATTR_EXIT_INSTR_OFFSETS
	.align		4
        /*004c*/ 	.byte	0x04, 0x1c
        /*004e*/ 	.short	(.L_30 - .L_29)


	//   ....[0]....
.L_29:
        /*0050*/ 	.word	0x00000060


	//   ....[1]....
        /*0054*/ 	.word	0x00000750


	//   ....[2]....
        /*0058*/ 	.word	0x000007a0


	//----- nvinfo : EIATTR_CRS_STACK_SIZE
	.align		4
.L_30:
        /*005c*/ 	.byte	0x04, 0x1e
        /*005e*/ 	.short	(.L_32 - .L_31)
.L_31:
        /*0060*/ 	.word	0x00000000


	//----- nvinfo : EIATTR_CBANK_PARAM_SIZE
	.align		4
.L_32:
        /*0064*/ 	.byte	0x03, 0x19
        /*0066*/ 	.short	0x0018


	//----- nvinfo : EIATTR_PARAM_CBANK
	.align		4
        /*0068*/ 	.byte	0x04, 0x0a
        /*006a*/ 	.short	(.L_34 - .L_33)
	.align		4
.L_33:
        /*006c*/ 	.word	index@(.nv.constant0._Z6mc_simP17curandStateXORWOWPiS1_)
        /*0070*/ 	.short	0x0380
        /*0072*/ 	.short	0x0018


	//----- nvinfo : EIATTR_SW_WAR
	.align		4
.L_34:
        /*0074*/ 	.byte	0x04, 0x36
        /*0076*/ 	.short	(.L_36 - .L_35)
.L_35:
        /*0078*/ 	.word	0x00000008
.L_36:


//--------------------- .nv.info._Z12setup_kernelP17curandStateXORWOWm --------------------------
	.section	.nv.info._Z12setup_kernelP17curandStateXORWOWm,"",@"SHT_CUDA_INFO"
	.sectionflags	@""
	.align	4


	//----- nvinfo : EIATTR_CUDA_API_VERSION
	.align		4
        /*0000*/ 	.byte	0x04, 0x37
        /*0002*/ 	.short	(.L_38 - .L_37)
.L_37:
        /*0004*/ 	.word	0x00000082


	//----- nvinfo : EIATTR_KPARAM_INFO
	.align		4
.L_38:
        /*0008*/ 	.byte	0x04, 0x17
        /*000a*/ 	.short	(.L_40 - .L_39)
.L_39:
        /*000c*/ 	.word	0x00000000
        /*0010*/ 	.short	0x0001
        /*0012*/ 	.short	0x0008
        /*0014*/ 	.byte	0x00, 0xf0, 0x21, 0x00


	//----- nvinfo : EIATTR_KPARAM_INFO
	.align		4
.L_40:
        /*0018*/ 	.byte	0x04, 0x17
        /*001a*/ 	.short	(.L_42 - .L_41)
.L_41:
        /*001c*/ 	.word	0x00000000
        /*0020*/ 	.short	0x0000
        /*0022*/ 	.short	0x0000
        /*0024*/ 	.byte	0x00, 0xf5, 0x21, 0x00


	//----- nvinfo : EIATTR_SPARSE_MMA_MASK
	.align		4
.L_42:
        /*0028*/ 	.byte	0x03, 0x50
        /*002a*/ 	.short	0x0000


	//----- nvinfo : EIATTR_MAXREG_COUNT
	.align		4
        /*002c*/ 	.byte	0x03, 0x1b
        /*002e*/ 	.short	0x00ff


	//----- nvinfo : EIATTR_MERCURY_ISA_VERSION
	.align		4
        /*0030*/ 	.byte	0x03, 0x5f
        /*0032*/ 	.short	0x0101


	//----- nvinfo : EIATTR_VRC_CTA_INIT_COUNT
	.align		4
        /*0034*/ 	.byte	0x02, 0x4a
	.zero		1
	.zero		1


	//----- nvinfo : EIATTR_EXIT_INSTR_OFFSETS
	.align		4
        /*0038*/ 	.byte	0x04, 0x1c
        /*003a*/ 	.short	(.L_44 - .L_43)


	//   ....[0]....
.L_43:
        /*003c*/ 	.word	0x00000ed0


	//----- nvinfo : EIATTR_CRS_STACK_SIZE
	.align		4
.L_44:
        /*0040*/ 	.byte	0x04, 0x1e
        /*0042*/ 	.short	(.L_46 - .L_45)
.L_45:
        /*0044*/ 	.word	0x00000000


	//----- nvinfo : EIATTR_CBANK_PARAM_SIZE
	.align		4
.L_46:
        /*0048*/ 	.byte	0x03, 0x19
        /*004a*/ 	.short	0x0010


	//----- nvinfo : EIATTR_PARAM_CBANK
	.align		4
        /*004c*/ 	.byte	0x04, 0x0a
        /*004e*/ 	.short	(.L_48 - .L_47)
	.align		4
.L_47:
        /*0050*/ 	.word	index@(.nv.constant0._Z12setup_kernelP17curandStateXORWOWm)
        /*0054*/ 	.short	0x0380
        /*0056*/ 	.short	0x0010


	//----- nvinfo : EIATTR_SW_WAR
	.align		4
.L_48:
        /*0058*/ 	.byte	0x04, 0x36
        /*005a*/ 	.short	(.L_50 - .L_49)
.L_49:
        /*005c*/ 	.word	0x00000008
.L_50:


//--------------------- .nv.callgraph             --------------------------
	.section	.nv.callgraph,"",@"SHT_CUDA_CALLGRAPH"
	.align	4
	.sectionentsize	8
	.align		4
        /*0000*/ 	.word	0x00000000
	.align		4
        /*0004*/ 	.word	0xffffffff
	.align		4
        /*0008*/ 	.word	0x00000000
	.align		4
        /*000c*/ 	.word	0xfffffffe
	.align		4
        /*0010*/ 	.word	0x00000000
	.align		4
        /*0014*/ 	.word	0xfffffffd
	.align		4
        /*0018*/ 	.word	0x00000000
	.align		4
        /*001c*/ 	.word	0xfffffffc


//--------------------- .nv.constant4             --------------------------
	.section	.nv.constant4,"a",@progbits
	.align	8
	.align		8
.nv.constant4:
        /*0000*/ 	.dword	precalc_xorwow_matrix
	.align		8
        /*0008*/ 	.dword	precalc_xorwow_offset_matrix
	.align		8
        /*0010*/ 	.dword	mrg32k3aM1
	.align		8
        /*0018*/ 	.dword	mrg32k3aM2
	.align		8
        /*0020*/ 	.dword	mrg32k3aM1SubSeq
	.align		8
        /*0028*/ 	.dword	mrg32k3aM2SubSeq
	.align		8
        /*0030*/ 	.dword	mrg32k3aM1Seq
	.align		8
        /*0038*/ 	.dword	mrg32k3aM2Seq


//--------------------- .nv.constant3             --------------------------
	.section	.nv.constant3,"a",@progbits
	.align	8
.nv.constant3:
	.type		__cr_lgamma_table,@object
	.size		__cr_lgamma_table,(.L_8 - __cr_lgamma_table)
__cr_lgamma_table:
        /*0000*/ 	.byte	0x00, 0x00, 0x00, 0x00, 0x00, 0x00, 0x00, 0x00, 0x00, 0x00, 0x00, 0x00, 0x00, 0x00, 0x00, 0x00
        /*0010*/ 	.byte	0xef, 0x39, 0xfa, 0xfe, 0x42, 0x2e, 0xe6, 0x3f, 0x02, 0x20, 0x2a, 0xfa, 0x0b, 0xab, 0xfc, 0x3f
        /*0020*/ 	.byte	0xf9, 0x2c, 0x92, 0x7c, 0xa7, 0x6c, 0x09, 0x40, 0xc9, 0x79, 0x44, 0x3c, 0x64, 0x26, 0x13, 0x40
        /*0030*/ 	.byte	0xca, 0x01, 0xcf, 0x3a, 0x27, 0x51, 0x1a, 0x40, 0x30, 0xcc, 0x2d, 0xf3, 0xe1, 0x0c, 0x21, 0x40
        /*0040*/ 	.byte	0x0d, 0xb7, 0xfc, 0x82, 0x8e, 0x35, 0x25, 0x40
.L_8:


//--------------------- .text._Z6mc_simP17curandStateXORWOWPiS1_ --------------------------
	.section	.text._Z6mc_simP17curandStateXORWOWPiS1_,"ax",@progbits
	.align	128
        .global         _Z6mc_simP17curandStateXORWOWPiS1_
        .type           _Z6mc_simP17curandStateXORWOWPiS1_,@function
        .size           _Z6mc_simP17curandStateXORWOWPiS1_,(.L_x_16 - _Z6mc_simP17curandStateXORWOWPiS1_)
        .other          _Z6mc_simP17curandStateXORWOWPiS1_,@"STO_CUDA_ENTRY STV_DEFAULT"
_Z6mc_simP17curandStateXORWOWPiS1_:
.text._Z6mc_simP17curandStateXORWOWPiS1_:
[----:B------:R-:W-:Y:S01]  /*0000*/  LDC R1, c[0x0][0x37c] ;  /* 0x0000df00ff017b82 */ /* 0x000fe20000000800 */
[----:B------:R-:W0:Y:S01]  /*0010*/  S2R R0, SR_TID.X ;  /* 0x0000000000007919 */ /* 0x000e220000002100 */
[----:B------:R-:W0:Y:S01]  /*0020*/  LDCU UR4, c[0x0][0x360] ;  /* 0x00006c00ff0477ac */ /* 0x000e220008000800 */
[----:B------:R-:W0:Y:S02]  /*0030*/  S2R R3, SR_CTAID.X ;  /* 0x0000000000037919 */ /* 0x000e240000002500 */
[----:B0-----:R-:W-:-:S05]  /*0040*/  IMAD R0, R3, UR4, R0 ;  /* 0x0000000403007c24 */ /* 0x001fca000f8e0200 */
[----:B------:R-:W-:-:S13]  /*0050*/  ISETP.GT.AND P0, PT, R0, 0x27ff, PT ;  /* 0x000027ff0000780c */ /* 0x000fda0003f04270 */
[----:B------:R-:W-:Y:S05]  /*0060*/  @P0 EXIT ;  /* 0x000000000000094d */ /* 0x000fea0003800000 */
[----:B------:R-:W0:Y:S01]  /*0070*/  LDC.64 R6, c[0x0][0x380] ;  /* 0x0000e000ff067b82 */ /* 0x000e220000000a00 */
[----:B------:R-:W1:Y:S01]  /*0080*/  LDCU.64 UR4, c[0x0][0x358] ;  /* 0x00006b00ff0477ac */ /* 0x000e620008000a00 */
[----:B0-----:R-:W-:-:S05]  /*0090*/  IMAD.WIDE R6, R0, 0x30, R6 ;  /* 0x0000003000067825 */ /* 0x001fca00078e0206 */
[----:B-1----:R-:W2:Y:S04]  /*00a0*/  LDG.E.64 R2, desc[UR4][R6.64] ;  /* 0x0000000406027981 */ /* 0x002ea8000c1e1b00 */
[----:B------:R-:W3:Y:S04]  /*00b0*/  LDG.E R8, desc[UR4][R6.64+0x14] ;  /* 0x0000140406087981 */ /* 0x000ee8000c1e1900 */
[----:B------:R-:W4:Y:S01]  /*00c0*/  LDG.E.64 R4, desc[UR4][R6.64+0x8] ;  /* 0x0000080406047981 */ /* 0x000f22000c1e1b00 */
[----:B------:R-:W-:Y:S01]  /*00d0*/  BSSY.RECONVERGENT B0, `(.L_x_0) ;  /* 0x0000024000007945 */ /* 0x000fe20003800200 */
[----:B------:R-:W-:-:S02]  /*00e0*/  PLOP3.LUT P2, PT, PT, PT, PT, 0x80, 0x8 ;  /* 0x000000000008781c */ /* 0x000fc40003f4f070 */
[----:B------:R-:W-:Y:S02]  /*00f0*/  PLOP3.LUT P3, PT, PT, PT, PT, 0x80, 0x8 ;  /* 0x000000000008781c */ /* 0x000fe40003f6f070 */
[----:B--2---:R-:W-:-:S04]  /*0100*/  SHF.R.U32.HI R10, RZ, 0x2, R3 ;  /* 0x00000002ff0a7819 */ /* 0x004fc80000011603 */
[----:B------:R-:W-:Y:S01]  /*0110*/  LOP3.LUT R10, R10, R3, RZ, 0x3c, !PT ;  /* 0x000000030a0a7212 */ /* 0x000fe200078e3cff */
[----:B---3--:R-:W-:Y:S01]  /*0120*/  IMAD.SHL.U32 R3, R8, 0x10, RZ ;  /* 0x0000001008037824 */ /* 0x008fe200078e00ff */
[----:B----4-:R-:W-:-:S03]  /*0130*/  SHF.R.U32.HI R11, RZ, 0x2, R4 ;  /* 0x00000002ff0b7819 */ /* 0x010fc60000011604 */
[----:B------:R-:W-:Y:S01]  /*0140*/  IMAD.SHL.U32 R9, R10, 0x2, RZ ;  /* 0x000000020a097824 */ /* 0x000fe200078e00ff */
[----:B------:R-:W-:-:S04]  /*0150*/  LOP3.LUT R11, R11, R4, RZ, 0x3c, !PT ;  /* 0x000000040b0b7212 */ /* 0x000fc800078e3cff */
[----:B------:R-:W-:Y:S01]  /*0160*/  LOP3.LUT R3, R8, R3, R9, 0x96, !PT ;  /* 0x0000000308037212 */ /* 0x000fe200078e9609 */
[----:B------:R-:W-:Y:S02]  /*0170*/  IMAD.MOV.U32 R9, RZ, RZ, 0x1 ;  /* 0x00000001ff097424 */ /* 0x000fe400078e00ff */
[----:B------:R-:W-:Y:S01]  /*0180*/  IMAD.SHL.U32 R8, R11, 0x2, RZ ;  /* 0x000000020b087824 */ /* 0x000fe200078e00ff */
[----:B------:R-:W-:-:S05]  /*0190*/  LOP3.LUT R3, R3, R10, RZ, 0x3c, !PT ;  /* 0x0000000a03037212 */ /* 0x000fca00078e3cff */
[----:B------:R-:W-:-:S05]  /*01a0*/  IMAD.SHL.U32 R4, R3, 0x10, RZ ;  /* 0x0000001003047824 */ /* 0x000fca00078e00ff */
[----:B------:R-:W-:-:S04]  /*01b0*/  LOP3.LUT R4, R11, R8, R4, 0x96, !PT ;  /* 0x000000080b047212 */ /* 0x000fc800078e9604 */
[----:B------:R-:W-:Y:S02]  /*01c0*/  LOP3.LUT R7, R4, R3, RZ, 0x3c, !PT ;  /* 0x0000000304077212 */ /* 0x000fe400078e3cff */
[C---:B------:R-:W-:Y:S01]  /*01d0*/  IADD3 R4, PT, PT, R2.reuse, 0x587c5, R3 ;  /* 0x000587c502047810 */ /* 0x040fe20007ffe003 */
[----:B------:R-:W-:Y:S01]  /*01e0*/  IMAD.MOV.U32 R3, RZ, RZ, 0x2f800000 ;  /* 0x2f800000ff037424 */ /* 0x000fe200078e00ff */
[----:B------:R-:W-:Y:S02]  /*01f0*/  IADD3 R6, PT, PT, R2, 0xb0f8a, R7 ;  /* 0x000b0f8a02067810 */ /* 0x000fe40007ffe007 */
[----:B------:R-:W-:Y:S02]  /*0200*/  I2FP.F32.U32 R4, R4 ;  /* 0x0000000400047245 */ /* 0x000fe40000201000 */
[----:B------:R-:W-:-:S03]  /*0210*/  I2FP.F32.U32 R8, R6 ;  /* 0x0000000600087245 */ /* 0x000fc60000201000 */
[-C--:B------:R-:W-:Y:S01]  /*0220*/  FFMA R6, R4, R3.reuse, 1.1641532182693481445e-10 ;  /* 0x2f00000004067423 */ /* 0x080fe20000000003 */
[----:B------:R-:W-:Y:S02]  /*0230*/  IMAD.MOV.U32 R4, RZ, RZ, 0x1 ;  /* 0x00000001ff047424 */ /* 0x000fe400078e00ff */
[----:B------:R-:W-:Y:S02]  /*0240*/  FFMA R8, R8, R3, 1.1641532182693481445e-10 ;  /* 0x2f00000008087423 */ /* 0x000fe40000000003 */
[C---:B------:R-:W-:Y:S02]  /*0250*/  FSETP.GEU.AND P0, PT, R6.reuse, 0.25, PT ;  /* 0x3e8000000600780b */ /* 0x040fe40003f0e000 */
[----:B------:R-:W-:Y:S02]  /*0260*/  FSETP.GEU.AND P5, PT, R6, 0.25, PT ;  /* 0x3e8000000600780b */ /* 0x000fe40003fae000 */
[----:B------:R-:W-:-:S09]  /*0270*/  FSETP.GEU.AND P1, PT, R8, 0.25, PT ;  /* 0x3e8000000800780b */ /* 0x000fd20003f2e000 */
[----:B------:R-:W-:Y:S05]  /*0280*/  @!P0 BRA `(.L_x_1) ;  /* 0x0000000000208947 */ /* 0x000fea0003800000 */
[----:B------:R-:W-:Y:S01]  /*0290*/  FSETP.GEU.AND P0, PT, R6, 0.5, PT ;  /* 0x3f0000000600780b */ /* 0x000fe20003f0e000 */
[----:B------:R-:W-:-:S03]  /*02a0*/  IMAD.MOV.U32 R4, RZ, RZ, 0x2 ;  /* 0x00000002ff047424 */ /* 0x000fc600078e00ff */
[----:B------:R-:W-:-:S04]  /*02b0*/  FSETP.GT.AND P0, PT, R6, 0.25, !P0 ;  /* 0x3e8000000600780b */ /* 0x000fc80004704000 */
[----:B------:R-:W-:-:S09]  /*02c0*/  PLOP3.LUT P3, PT, P0, PT, PT, 0x8, 0x80 ;  /* 0x000000000080781c */ /* 0x000fd2000076e170 */
[----:B------:R-:W-:Y:S01]  /*02d0*/  @!P0 FSETP.GEU.AND P4, PT, R6, 0.75, PT ;  /* 0x3f4000000600880b */ /* 0x000fe20003f8e000 */
[----:B------:R-:W-:-:S03]  /*02e0*/  @!P0 IMAD.MOV.U32 R10, RZ, RZ, 0x4 ;  /* 0x00000004ff0a8424 */ /* 0x000fc600078e00ff */
[----:B------:R-:W-:-:S04]  /*02f0*/  @!P0 FSETP.LEU.OR P2, PT, R6, 0.5, P4 ;  /* 0x3f0000000600880b */ /* 0x000fc8000274b400 */
[----:B------:R-:W-:-:S09]  /*0300*/  @!P0 SEL R4, R10, 0x3, P2 ;  /* 0x000000030a048807 */ /* 0x000fd20001000000 */
.L_x_1:
[----:B------:R-:W-:Y:S05]  /*0310*/  BSYNC.RECONVERGENT B0 ;  /* 0x0000000000007941 */ /* 0x000fea0003800200 */
.L_x_0:
[----:B------:R-:W-:Y:S04]  /*0320*/  BSSY.RECONVERGENT B0, `(.L_x_2) ;  /* 0x000000a000007945 */ /* 0x000fe80003800200 */
[----:B------:R-:W-:Y:S05]  /*0330*/  @!P1 BRA `(.L_x_3) ;  /* 0x0000000000209947 */ /* 0x000fea0003800000 */
[----:B------:R-:W-:Y:S01]  /*0340*/  FSETP.GEU.AND P0, PT, R8, 0.5, PT ;  /* 0x3f0000000800780b */ /* 0x000fe20003f0e000 */
[----:B------:R-:W-:-:S03]  /*0350*/  IMAD.MOV.U32 R9, RZ, RZ, 0x2 ;  /* 0x00000002ff097424 */ /* 0x000fc600078e00ff */
[----:B------:R-:W-:-:S13]  /*0360*/  FSETP.GT.AND P0, PT, R8, 0.25, !P0 ;  /* 0x3e8000000800780b */ /* 0x000fda0004704000 */
[----:B------:R-:W-:Y:S01]  /*0370*/  @!P0 IMAD.MOV.U32 R10, RZ, RZ, 0x4 ;  /* 0x00000004ff0a8424 */ /* 0x000fe200078e00ff */
[C---:B------:R-:W-:Y:S02]  /*0380*/  @!P0 FSETP.GEU.AND P4, PT, R8.reuse, 0.75, PT ;  /* 0x3f4000000800880b */ /* 0x040fe40003f8e000 */
[----:B------:R-:W-:Y:S02]  /*0390*/  @!P0 FSETP.GT.AND P1, PT, R8, 0.5, PT ;  /* 0x3f0000000800880b */ /* 0x000fe40003f24000 */
[----:B------:R-:W-:-:S04]  /*03a0*/  @!P0 SEL R8, R10, 0x3, P4 ;  /* 0x000000030a088807 */ /* 0x000fc80002000000 */
[----:B------:R-:W-:-:S07]  /*03b0*/  @!P0 SEL R9, R8, 0x4, P1 ;  /* 0x0000000408098807 */ /* 0x000fce0000800000 */
.L_x_3:
[----:B------:R-:W-:Y:S05]  /*03c0*/  BSYNC.RECONVERGENT B0 ;  /* 0x0000000000007941 */ /* 0x000fea0003800200 */
.L_x_2:
[----:B------:R-:W-:Y:S01]  /*03d0*/  ISETP.NE.AND P6, PT, R9, 0x1, PT ;  /* 0x000000010900780c */ /* 0x000fe20003fc5270 */
[----:B------:R-:W-:Y:S01]  /*03e0*/  BSSY.RECONVERGENT B0, `(.L_x_4) ;  /* 0x0000009000007945 */ /* 0x000fe20003800200 */
[----:B------:R-:W-:Y:S02]  /*03f0*/  PLOP3.LUT P1, PT, PT, PT, PT, 0x80, 0x8 ;  /* 0x000000000008781c */ /* 0x000fe40003f2f070 */
[----:B------:R-:W-:Y:S02]  /*0400*/  PLOP3.LUT P4, PT, PT, PT, PT, 0x80, 0x8 ;  /* 0x000000000008781c */ /* 0x000fe40003f8f070 */
[----:B------:R-:W-:-:S07]  /*0410*/  PLOP3.LUT P0, PT, PT, PT, PT, 0x80, 0x8 ;  /* 0x000000000008781c */ /* 0x000fce0003f0f070 */
[----:B------:R-:W-:Y:S06]  /*0420*/  @P6 BRA P5, `(.L_x_5) ;  /* 0x0000000000106947 */ /* 0x000fec0002800000 */
[----:B------:R-:W-:-:S04]  /*0430*/  ISETP.NE.AND P3, PT, R9, 0x2, P3 ;  /* 0x000000020900780c */ /* 0x000fc80001f65270 */
[----:B------:R-:W-:-:S09]  /*0440*/  PLOP3.LUT P4, PT, P3, PT, PT, 0x8, 0x80 ;  /* 0x000000000080781c */ /* 0x000fd20001f8e170 */
[----:B------:R-:W-:-:S04]  /*0450*/  @!P3 ISETP.NE.AND P0, PT, R9, 0x3, P2 ;  /* 0x000000030900b80c */ /* 0x000fc80001705270 */
[----:B------:R-:W-:-:S13]  /*0460*/  @!P3 PLOP3.LUT P1, PT, P0, PT, PT, 0x8, 0x80 ;  /* 0x000000000080b81c */ /* 0x000fda000072e170 */
.L_x_5:
[----:B------:R-:W-:Y:S05]  /*0470*/  BSYNC.RECONVERGENT B0 ;  /* 0x0000000000007941 */ /* 0x000fea0003800200 */
.L_x_4:
[----:B------:R-:W-:Y:S01]  /*0480*/  BAR.SYNC.DEFER_BLOCKING 0x0 ;  /* 0x0000000000007b1d */ /* 0x000fe20000010000 */
[----:B------:R-:W-:Y:S01]  /*0490*/  ISETP.NE.AND P2, PT, R9, 0x1, PT ;  /* 0x000000010900780c */ /* 0x000fe20003f45270 */
[----:B------:R-:W-:Y:S01]  /*04a0*/  IMAD.SHL.U32 R11, R7, 0x10, RZ ;  /* 0x00000010070b7824 */ /* 0x000fe200078e00ff */
[----:B------:R-:W-:Y:S02]  /*04b0*/  SHF.R.U32.HI R8, RZ, 0x2, R5 ;  /* 0x00000002ff087819 */ /* 0x000fe40000011605 */
[----:B------:R-:W-:Y:S02]  /*04c0*/  FSETP.GEU.OR P2, PT, R6, 0.25, !P2 ;  /* 0x3e8000000600780b */ /* 0x000fe4000574e400 */
[----:B------:R-:W-:Y:S01]  /*04d0*/  LOP3.LUT R8, R8, R5, RZ, 0x3c, !PT ;  /* 0x0000000508087212 */ /* 0x000fe200078e3cff */
[----:B------:R-:W-:Y:S01]  /*04e0*/  IMAD.MOV.U32 R5, RZ, RZ, RZ ;  /* 0x000000ffff057224 */ /* 0x000fe200078e00ff */
[C---:B------:R-:W-:Y:S02]  /*04f0*/  ISETP.EQ.OR P4, PT, R9.reuse, 0x2, !P4 ;  /* 0x000000020900780c */ /* 0x040fe40006782670 */
[C---:B------:R-:W-:Y:S01]  /*0500*/  ISETP.EQ.OR P1, PT, R9.reuse, 0x3, !P1 ;  /* 0x000000030900780c */ /* 0x040fe20004f22670 */
[----:B------:R-:W-:Y:S01]  /*0510*/  IMAD.SHL.U32 R6, R8, 0x2, RZ ;  /* 0x0000000208067824 */ /* 0x000fe200078e00ff */
[----:B------:R-:W-:-:S02]  /*0520*/  ISETP.EQ.OR P0, PT, R9, 0x4, !P0 ;  /* 0x000000040900780c */ /* 0x000fc40004702670 */
[----:B------:R-:W-:Y:S02]  /*0530*/  ISETP.NE.AND P3, PT, R4, R9, PT ;  /* 0x000000090400720c */ /* 0x000fe40003f65270 */
[----:B------:R-:W-:Y:S01]  /*0540*/  LOP3.LUT R6, R8, R6, R11, 0x96, !PT ;  /* 0x0000000608067212 */ /* 0x000fe200078e960b */
[----:B------:R-:W-:Y:S02]  /*0550*/  @!P2 IMAD.MOV.U32 R5, RZ, RZ, 0x1 ;  /* 0x00000001ff05a424 */ /* 0x000fe400078e00ff */
[----:B------:R-:W-:Y:S01]  /*0560*/  IMAD.MOV.U32 R8, RZ, RZ, RZ ;  /* 0x000000ffff087224 */ /* 0x000fe200078e00ff */
[----:B------:R-:W-:Y:S01]  /*0570*/  LOP3.LUT R7, R6, R7, RZ, 0x3c, !PT ;  /* 0x0000000706077212 */ /* 0x000fe200078e3cff */
[C---:B------:R-:W-:Y:S02]  /*0580*/  @!P4 IMAD.SHL.U32 R6, R5.reuse, 0x4, RZ ;  /* 0x000000040506c824 */ /* 0x040fe400078e00ff */
[----:B------:R-:W-:Y:S01]  /*0590*/  @!P4 VIADD R5, R5, 0x1 ;  /* 0x000000010505c836 */ /* 0x000fe20000000000 */
[----:B------:R-:W-:Y:S01]  /*05a0*/  IADD3 R2, PT, PT, R2, 0x10974f, R7 ;  /* 0x0010974f02027810 */ /* 0x000fe20007ffe007 */
[----:B------:R-:W-:Y:S01]  /*05b0*/  @!P2 IMAD.MOV.U32 R8, RZ, RZ, 0x1 ;  /* 0x00000001ff08a424 */ /* 0x000fe200078e00ff */
[C---:B------:R-:W-:Y:S01]  /*05c0*/  ISETP.EQ.AND P5, PT, R6.reuse, RZ, !P4 ;  /* 0x000000ff0600720c */ /* 0x040fe200067a2270 */
[C---:B------:R-:W-:Y:S01]  /*05d0*/  @!P1 IMAD.SHL.U32 R7, R5.reuse, 0x4, RZ ;  /* 0x0000000405079824 */ /* 0x040fe200078e00ff */
[----:B------:R-:W-:Y:S01]  /*05e0*/  ISETP.EQ.AND P4, PT, R6, 0x4, !P4 ;  /* 0x000000040600780c */ /* 0x000fe20006782270 */
[----:B------:R-:W-:Y:S01]  /*05f0*/  @!P1 VIADD R5, R5, 0x1 ;  /* 0x0000000105059836 */ /* 0x000fe20000000000 */
[----:B------:R-:W-:-:S02]  /*0600*/  I2FP.F32.U32 R2, R2 ;  /* 0x0000000200027245 */ /* 0x000fc40000201000 */
[----:B------:R-:W-:Y:S01]  /*0610*/  ISETP.EQ.AND P6, PT, R7, RZ, !P1 ;  /* 0x000000ff0700720c */ /* 0x000fe20004fc2270 */
[----:B------:R-:W-:Y:S01]  /*0620*/  @!P0 IMAD.SHL.U32 R5, R5, 0x4, RZ ;  /* 0x0000000405058824 */ /* 0x000fe200078e00ff */
[----:B------:R-:W-:Y:S01]  /*0630*/  ISETP.EQ.AND P1, PT, R7, 0x4, !P1 ;  /* 0x000000040700780c */ /* 0x000fe20004f22270 */
[----:B------:R-:W-:Y:S01]  /*0640*/  FFMA R2, R2, R3, 1.1641532182693481445e-10 ;  /* 0x2f00000002027423 */ /* 0x000fe20000000003 */
[----:B------:R-:W0:Y:S02]  /*0650*/  @!P3 LDC.64 R6, c[0x0][0x388] ;  /* 0x0000e200ff06bb82 */ /* 0x000e240000000a00 */
[C---:B------:R-:W-:Y:S01]  /*0660*/  ISETP.EQ.AND P2, PT, R5.reuse, RZ, !P0 ;  /* 0x000000ff0500720c */ /* 0x040fe20004742270 */
[----:B------:R-:W-:Y:S01]  /*0670*/  @P5 IMAD.MOV.U32 R8, RZ, RZ, 0x2 ;  /* 0x00000002ff085424 */ /* 0x000fe200078e00ff */
[----:B------:R-:W-:Y:S01]  /*0680*/  ISETP.EQ.AND P0, PT, R5, 0x4, !P0 ;  /* 0x000000040500780c */ /* 0x000fe20004702270 */
[----:B------:R-:W-:Y:S02]  /*0690*/  IMAD.MOV.U32 R5, RZ, RZ, RZ ;  /* 0x000000ffff057224 */ /* 0x000fe400078e00ff */
[----:B------:R-:W-:-:S02]  /*06a0*/  @P4 IMAD.MOV.U32 R5, RZ, RZ, 0x2 ;  /* 0x00000002ff054424 */ /* 0x000fc400078e00ff */
[----:B------:R-:W-:Y:S02]  /*06b0*/  @P6 IMAD.MOV.U32 R8, RZ, RZ, 0x3 ;  /* 0x00000003ff086424 */ /* 0x000fe400078e00ff */
[----:B------:R-:W-:Y:S01]  /*06c0*/  @P1 IMAD.MOV.U32 R5, RZ, RZ, 0x3 ;  /* 0x00000003ff051424 */ /* 0x000fe200078e00ff */
[----:B------:R-:W-:-:S03]  /*06d0*/  FSETP.GEU.AND P1, PT, R2, 0.5, PT ;  /* 0x3f0000000200780b */ /* 0x000fc60003f2e000 */
[----:B------:R-:W-:Y:S02]  /*06e0*/  @P2 IMAD.MOV.U32 R8, RZ, RZ, 0x4 ;  /* 0x00000004ff082424 */ /* 0x000fe400078e00ff */
[----:B------:R-:W-:-:S05]  /*06f0*/  @P0 IMAD.MOV.U32 R5, RZ, RZ, 0x4 ;  /* 0x00000004ff050424 */ /* 0x000fca00078e00ff */
[----:B------:R-:W-:Y:S01]  /*0700*/  SEL R5, R8, R5, !P1 ;  /* 0x0000000508057207 */ /* 0x000fe20004800000 */
[----:B0-----:R-:W-:-:S03]  /*0710*/  @!P3 IMAD.WIDE R2, R0, 0x4, R6 ;  /* 0x000000040002b825 */ /* 0x001fc600078e0206 */
[----:B------:R-:W-:Y:S01]  /*0720*/  ISETP.NE.AND P0, PT, R4, R5, PT ;  /* 0x000000050400720c */ /* 0x000fe20003f05270 */
[----:B------:R-:W-:-:S05]  /*0730*/  @!P3 IMAD.MOV.U32 R5, RZ, RZ, 0x1 ;  /* 0x00000001ff05b424 */ /* 0x000fca00078e00ff */
[----:B------:R0:W-:Y:S07]  /*0740*/  @!P3 STG.E desc[UR4][R2.64], R5 ;  /* 0x000000050200b986 */ /* 0x0001ee000c101904 */
[----:B------:R-:W-:Y:S05]  /*0750*/  @P0 EXIT ;  /* 0x000000000000094d */ /* 0x000fea0003800000 */
[----:B0-----:R-:W0:Y:S01]  /*0760*/  LDC.64 R2, c[0x0][0x390] ;  /* 0x0000e400ff027b82 */ /* 0x001e220000000a00 */
[----:B------:R-:W-:Y:S02]  /*0770*/  IMAD.MOV.U32 R5, RZ, RZ, 0x1 ;  /* 0x00000001ff057424 */ /* 0x000fe400078e00ff */
[----:B0-----:R-:W-:-:S05]  /*0780*/  IMAD.WIDE R2, R0, 0x4, R2 ;  /* 0x0000000400027825 */ /* 0x001fca00078e0202 */
[----:B------:R-:W-:Y:S01]  /*0790*/  STG.E desc[UR4][R2.64], R5 ;  /* 0x0000000502007986 */ /* 0x000fe2000c101904 */
[----:B------:R-:W-:Y:S05]  /*07a0*/  EXIT ;  /* 0x000000000000794d */ /* 0x000fea0003800000 */
.L_x_6:
[----:B------:R-:W-:-:S00]  /*07b0*/  BRA `(.L_x_6) ;  /* 0xfffffffc00fc7947 */ /* 0x000fc0000383ffff */
[----:B------:R-:W-:-:S00]  /*07c0*/  NOP ;  /* 0x0000000000007918 */ /* 0x000fc00000000000 */
        /* <DEDUP_REMOVED lines=11> */
.L_x_16:


//--------------------- .text._Z12setup_kernelP17curandStateXORWOWm --------------------------
	.section	.text._Z12setup_kernelP17curandStateXORWOWm,"ax",@progbits
	.align	128
        .global         _Z12setup_kernelP17curandStateXORWOWm
        .type           _Z12setup_kernelP17curandStateXORWOWm,@function
        .size           _Z12setup_kernelP17curandStateXORWOWm,(.L_x_17 - _Z12setup_kernelP17curandStateXORWOWm)
        .other          _Z12setup_kernelP17curandStateXORWOWm,@"STO_CUDA_ENTRY STV_DEFAULT"
_Z12setup_kernelP17curandStateXORWOWm:
.text._Z12setup_kernelP17curandStateXORWOWm:
[----:B------:R-:W-:Y:S01]  /*0000*/  LDC R1, c[0x0][0x37c] ;  /* 0x0000df00ff017b82 */ /* 0x000fe20000000800 */
[----:B------:R-:W0:Y:S07]  /*0010*/  S2R R13, SR_TID.X ;  /* 0x00000000000d7919 */ /* 0x000e2e0000002100 */
[----:B------:R-:W1:Y:S01]  /*0020*/  LDC.64 R2, c[0x0][0x388] ;  /* 0x0000e200ff027b82 */ /* 0x000e620000000a00 */
[----:B------:R-:W0:Y:S01]  /*0030*/  LDCU UR6, c[0x0][0x360] ;  /* 0x00006c00ff0677ac */ /* 0x000e220008000800 */
[----:B------:R-:W-:Y:S01]  /*0040*/  BSSY.RECONVERGENT B0, `(.L_x_7) ;  /* 0x00000e5000007945 */ /* 0x000fe20003800200 */
[----:B------:R-:W0:Y:S01]  /*0050*/  S2R R4, SR_CTAID.X ;  /* 0x0000000000047919 */ /* 0x000e220000002500 */
[----:B------:R-:W2:Y:S04]  /*0060*/  LDCU.64 UR4, c[0x0][0x358] ;  /* 0x00006b00ff0477ac */ /* 0x000ea80008000a00 */
[----:B------:R-:W3:Y:S01]  /*0070*/  LDC.64 R6, c[0x0][0x380] ;  /* 0x0000e000ff067b82 */ /* 0x000ee20000000a00 */
[----:B-1----:R-:W-:-:S02]  /*0080*/  LOP3.LUT R0, R2, 0xaad26b49, RZ, 0x3c, !PT ;  /* 0xaad26b4902007812 */ /* 0x002fc400078e3cff */
[----:B------:R-:W-:-:S03]  /*0090*/  LOP3.LUT R2, R3, 0xf7dcefdd, RZ, 0x3c, !PT ;  /* 0xf7dcefdd03027812 */ /* 0x000fc600078e3cff */
[----:B------:R-:W-:Y:S02]  /*00a0*/  IMAD R0, R0, 0x4182bed5, RZ ;  /* 0x4182bed500007824 */ /* 0x000fe400078e02ff */
[----:B------:R-:W-:Y:S02]  /*00b0*/  IMAD R3, R2, -0x658354e5, RZ ;  /* 0x9a7cab1b02037824 */ /* 0x000fe400078e02ff */
[C---:B------:R-:W-:Y:S01]  /*00c0*/  VIADD R5, R0.reuse, 0x75bcd15 ;  /* 0x075bcd1500057836 */ /* 0x040fe20000000000 */
[----:B------:R-:W-:Y:S01]  /*00d0*/  LOP3.LUT R8, R0, 0x159a55e5, RZ, 0x3c, !PT ;  /* 0x159a55e500087812 */ /* 0x000fe200078e3cff */
[----:B0-----:R-:W-:Y:S01]  /*00e0*/  IMAD R13, R4, UR6, R13 ;  /* 0x00000006040d7c24 */ /* 0x001fe2000f8e020d */
[C---:B------:R-:W-:Y:S01]  /*00f0*/  IADD3 R4, PT, PT, R0.reuse, 0x64f0c9, R3 ;  /* 0x0064f0c900047810 */ /* 0x040fe20007ffe003 */
[----:B------:R-:W-:Y:S01]  /*0100*/  VIADD R11, R0, 0x583f19 ;  /* 0x00583f19000b7836 */ /* 0x000fe20000000000 */
[----:B------:R-:W-:Y:S01]  /*0110*/  LOP3.LUT R10, R3, 0x5491333, RZ, 0x3c, !PT ;  /* 0x05491333030a7812 */ /* 0x000fe200078e3cff */
[C---:B---3--:R-:W-:Y:S01]  /*0120*/  IMAD.WIDE R6, R13.reuse, 0x30, R6 ;  /* 0x000000300d067825 */ /* 0x048fe200078e0206 */
[----:B------:R-:W-:-:S03]  /*0130*/  ISETP.NE.AND P0, PT, R13, RZ, PT ;  /* 0x000000ff0d00720c */ /* 0x000fc60003f05270 */
[----:B------:R-:W-:Y:S01]  /*0140*/  VIADD R9, R3, 0x1f123bb5 ;  /* 0x1f123bb503097836 */ /* 0x000fe20000000000 */
[----:B--2---:R0:W-:Y:S04]  /*0150*/  STG.E.64 desc[UR4][R6.64], R4 ;  /* 0x0000000406007986 */ /* 0x0041e8000c101b04 */
[----:B------:R0:W-:Y:S04]  /*0160*/  STG.E.64 desc[UR4][R6.64+0x8], R8 ;  /* 0x0000080806007986 */ /* 0x0001e8000c101b04 */
[----:B------:R0:W-:Y:S01]  /*0170*/  STG.E.64 desc[UR4][R6.64+0x10], R10 ;  /* 0x0000100a06007986 */ /* 0x0001e2000c101b04 */
[----:B------:R-:W-:Y:S05]  /*0180*/  @!P0 BRA `(.L_x_8) ;  /* 0x0000000c00408947 */ /* 0x000fea0003800000 */
[----:B------:R-:W-:Y:S01]  /*0190*/  SHF.R.S32.HI R0, RZ, 0x1f, R13 ;  /* 0x0000001fff007819 */ /* 0x000fe2000001140d */
[----:B------:R-:W-:-:S07]  /*01a0*/  IMAD.MOV.U32 R12, RZ, RZ, RZ ;  /* 0x000000ffff0c7224 */ /* 0x000fce00078e00ff */
.L_x_14:
[----:B-1----:R-:W-:Y:S01]  /*01b0*/  LOP3.LUT R2, R13, 0x3, RZ, 0xc0, !PT ;  /* 0x000000030d027812 */ /* 0x002fe200078ec0ff */
[----:B------:R-:W-:Y:S03]  /*01c0*/  BSSY.RECONVERGENT B1, `(.L_x_9) ;  /* 0x00000c6000017945 */ /* 0x000fe60003800200 */
[----:B------:R-:W-:-:S04]  /*01d0*/  ISETP.NE.U32.AND P0, PT, R2, RZ, PT ;  /* 0x000000ff0200720c */ /* 0x000fc80003f05070 */
[----:B------:R-:W-:-:S13]  /*01e0*/  ISETP.NE.AND.EX P0, PT, RZ, RZ, PT, P0 ;  /* 0x000000ffff00720c */ /* 0x000fda0003f05300 */
[----:B------:R-:W-:Y:S05]  /*01f0*/  @!P0 BRA `(.L_x_10) ;  /* 0x0000000c00088947 */ /* 0x000fea0003800000 */
[----:B0-----:R-:W0:Y:S01]  /*0200*/  LDC.64 R8, c[0x4][RZ] ;  /* 0x01000000ff087b82 */ /* 0x001e220000000a00 */
[----:B------:R-:W-:Y:S02]  /*0210*/  IMAD.MOV.U32 R14, RZ, RZ, RZ ;  /* 0x000000ffff0e7224 */ /* 0x000fe400078e00ff */
[----:B0-----:R-:W-:-:S07]  /*0220*/  IMAD.WIDE.U32 R8, R12, 0xc80, R8 ;  /* 0x00000c800c087825 */ /* 0x001fce00078e0008 */
.L_x_13:
[----:B-1----:R-:W-:Y:S01]  /*0230*/  IMAD.MOV.U32 R15, RZ, RZ, RZ ;  /* 0x000000ffff0f7224 */ /* 0x002fe200078e00ff */
[----:B------:R-:W-:Y:S01]  /*0240*/  CS2R R2, SRZ ;  /* 0x0000000000027805 */ /* 0x000fe2000001ff00 */
[----:B------:R-:W-:Y:S01]  /*0250*/  IMAD.MOV.U32 R17, RZ, RZ, RZ ;  /* 0x000000ffff117224 */ /* 0x000fe200078e00ff */
[----:B------:R-:W-:-:S07]  /*0260*/  CS2R R4, SRZ ;  /* 0x0000000000047805 */ /* 0x000fce000001ff00 */
.L_x_12:
[----:B------:R-:W-:-:S05]  /*0270*/  IMAD.WIDE.U32 R10, R17, 0x4, R6 ;  /* 0x00000004110a7825 */ /* 0x000fca00078e0006 */
[----:B------:R0:W5:Y:S01]  /*0280*/  LDG.E R16, desc[UR4][R10.64+0x4] ;  /* 0x000004040a107981 */ /* 0x000162000c1e1900 */
[----:B------:R-:W-:-:S07]  /*0290*/  IMAD.MOV.U32 R19, RZ, RZ, RZ ;  /* 0x000000ffff137224 */ /* 0x000fce00078e00ff */
.L_x_11:
[----:B-----5:R-:W-:Y:S01]  /*02a0*/  SHF.R.U32.HI R24, RZ, R19, R16 ;  /* 0x00000013ff187219 */ /* 0x020fe20000011610 */
[----:B0-----:R-:W-:-:S03]  /*02b0*/  IMAD.SHL.U32 R10, R17, 0x20, RZ ;  /* 0x00000020110a7824 */ /* 0x001fc600078e00ff */
[----:B------:R-:W-:Y:S01]  /*02c0*/  LOP3.LUT R11, R24, 0x1, RZ, 0xc0, !PT ;  /* 0x00000001180b7812 */ /* 0x000fe200078ec0ff */
[----:B------:R-:W-:-:S03]  /*02d0*/  IMAD.IADD R10, R10, 0x1, R19 ;  /* 0x000000010a0a7824 */ /* 0x000fc600078e0213 */
[----:B------:R-:W-:Y:S01]  /*02e0*/  ISETP.NE.U32.AND P0, PT, R11, 0x1, PT ;  /* 0x000000010b00780c */ /* 0x000fe20003f05070 */
[----:B------:R-:W-:-:S03]  /*02f0*/  IMAD R11, R10, 0x5, RZ ;  /* 0x000000050a0b7824 */ /* 0x000fc600078e02ff */
[----:B------:R-:W-:Y:S01]  /*0300*/  R2P PR, R24, 0x7e ;  /* 0x0000007e18007804 */ /* 0x000fe20000000000 */
[----:B------:R-:W-:-:S08]  /*0310*/  IMAD.WIDE.U32 R10, R11, 0x4, R8 ;  /* 0x000000040b0a7825 */ /* 0x000fd000078e0008 */
[----:B------:R-:W2:Y:S04]  /*0320*/  @!P0 LDG.E R18, desc[UR4][R10.64] ;  /* 0x000000040a128981 */ /* 0x000ea8000c1e1900 */
[----:B------:R-:W3:Y:S04]  /*0330*/  @!P0 LDG.E R20, desc[UR4][R10.64+0x10] ;  /* 0x000010040a148981 */ /* 0x000ee8000c1e1900 */
[----:B------:R-:W4:Y:S04]  /*0340*/  @P1 LDG.E R22, desc[UR4][R10.64+0x14] ;  /* 0x000014040a161981 */ /* 0x000f28000c1e1900 */
[----:B------:R-:W4:Y:S04]  /*0350*/  @P2 LDG.E R26, desc[UR4][R10.64+0x28] ;  /* 0x000028040a1a2981 */ /* 0x000f28000c1e1900 */
[----:B------:R-:W4:Y:S04]  /*0360*/  @!P0 LDG.E R21, desc[UR4][R10.64+0x4] ;  /* 0x000004040a158981 */ /* 0x000f28000c1e1900 */
[----:B------:R-:W4:Y:S04]  /*0370*/  @!P0 LDG.E R23, desc[UR4][R10.64+0xc] ;  /* 0x00000c040a178981 */ /* 0x000f28000c1e1900 */
[----:B------:R-:W4:Y:S04]  /*0380*/  @P1 LDG.E R25, desc[UR4][R10.64+0x18] ;  /* 0x000018040a191981 */ /* 0x000f28000c1e1900 */
[----:B------:R-:W4:Y:S04]  /*0390*/  @P3 LDG.E R28, desc[UR4][R10.64+0x3c] ;  /* 0x00003c040a1c3981 */ /* 0x000f28000c1e1900 */
[----:B------:R-:W4:Y:S01]  /*03a0*/  @P6 LDG.E R27, desc[UR4][R10.64+0x7c] ;  /* 0x00007c040a1b6981 */ /* 0x000f22000c1e1900 */
[----:B--2---:R-:W-:-:S03]  /*03b0*/  @!P0 LOP3.LUT R15, R15, R18, RZ, 0x3c, !PT ;  /* 0x000000120f0f8212 */ /* 0x004fc600078e3cff */
[----:B------:R-:W2:Y:S01]  /*03c0*/  @!P0 LDG.E R18, desc[UR4][R10.64+0x8] ;  /* 0x000008040a128981 */ /* 0x000ea2000c1e1900 */
[----:B---3--:R-:W-:-:S03]  /*03d0*/  @!P0 LOP3.LUT R3, R3, R20, RZ, 0x3c, !PT ;  /* 0x0000001403038212 */ /* 0x008fc600078e3cff */
[----:B------:R-:W3:Y:S01]  /*03e0*/  @P1 LDG.E R20, desc[UR4][R10.64+0x24] ;  /* 0x000024040a141981 */ /* 0x000ee2000c1e1900 */
[----:B----4-:R-:W-:-:S03]  /*03f0*/  @P1 LOP3.LUT R15, R15, R22, RZ, 0x3c, !PT ;  /* 0x000000160f0f1212 */ /* 0x010fc600078e3cff */
[----:B------:R-:W4:Y:S01]  /*0400*/  @P2 LDG.E R22, desc[UR4][R10.64+0x38] ;  /* 0x000038040a162981 */ /* 0x000f22000c1e1900 */
[----:B------:R-:W-:-:S03]  /*0410*/  @P2 LOP3.LUT R15, R15, R26, RZ, 0x3c, !PT ;  /* 0x0000001a0f0f2212 */ /* 0x000fc600078e3cff */
[----:B------:R-:W4:Y:S01]  /*0420*/  @P4 LDG.E R26, desc[UR4][R10.64+0x50] ;  /* 0x000050040a1a4981 */ /* 0x000f22000c1e1900 */
[----:B------:R-:W-:-:S03]  /*0430*/  @!P0 LOP3.LUT R4, R4, R21, RZ, 0x3c, !PT ;  /* 0x0000001504048212 */ /* 0x000fc600078e3cff */
[----:B------:R-:W4:Y:S01]  /*0440*/  @P1 LDG.E R21, desc[UR4][R10.64+0x20] ;  /* 0x000020040a151981 */ /* 0x000f22000c1e1900 */
[----:B------:R-:W-:-:S03]  /*0450*/  @!P0 LOP3.LUT R2, R2, R23, RZ, 0x3c, !PT ;  /* 0x0000001702028212 */ /* 0x000fc600078e3cff */
[----:B------:R-:W4:Y:S01]  /*0460*/  @P2 LDG.E R23, desc[UR4][R10.64+0x2c] ;  /* 0x00002c040a172981 */ /* 0x000f22000c1e1900 */
[----:B------:R-:W-:-:S03]  /*0470*/  @P1 LOP3.LUT R4, R4, R25, RZ, 0x3c, !PT ;  /* 0x0000001904041212 */ /* 0x000fc600078e3cff */
[----:B------:R-:W4:Y:S01]  /*0480*/  @P2 LDG.E R25, desc[UR4][R10.64+0x34] ;  /* 0x000034040a192981 */ /* 0x000f22000c1e1900 */
[----:B--2---:R-:W-:-:S03]  /*0490*/  @!P0 LOP3.LUT R5, R5, R18, RZ, 0x3c, !PT ;  /* 0x0000001205058212 */ /* 0x004fc600078e3cff */
[----:B------:R-:W2:Y:S01]  /*04a0*/  @P1 LDG.E R18, desc[UR4][R10.64+0x1c] ;  /* 0x00001c040a121981 */ /* 0x000ea2000c1e1900 */
[----:B---3--:R-:W-:-:S03]  /*04b0*/  @P1 LOP3.LUT R3, R3, R20, RZ, 0x3c, !PT ;  /* 0x0000001403031212 */ /* 0x008fc600078e3cff */
[----:B------:R-:W3:Y:S01]  /*04c0*/  @P2 LDG.E R20, desc[UR4][R10.64+0x30] ;  /* 0x000030040a142981 */ /* 0x000ee2000c1e1900 */
[----:B----4-:R-:W-:-:S03]  /*04d0*/  @P2 LOP3.LUT R3, R3, R22, RZ, 0x3c, !PT ;  /* 0x0000001603032212 */ /* 0x010fc600078e3cff */
[----:B------:R-:W4:Y:S01]  /*04e0*/  @P3 LDG.E R22, desc[UR4][R10.64+0x4c] ;  /* 0x00004c040a163981 */ /* 0x000f22000c1e1900 */
[----:B------:R-:W-:-:S04]  /*04f0*/  @P3 LOP3.LUT R15, R15, R28, RZ, 0x3c, !PT ;  /* 0x0000001c0f0f3212 */ /* 0x000fc800078e3cff */
[----:B------:R-:W-:Y:S02]  /*0500*/  @P4 LOP3.LUT R15, R15, R26, RZ, 0x3c, !PT ;  /* 0x0000001a0f0f4212 */ /* 0x000fe400078e3cff */
[----:B------:R-:W-:Y:S01]  /*0510*/  @P1 LOP3.LUT R2, R2, R21, RZ, 0x3c, !PT ;  /* 0x0000001502021212 */ /* 0x000fe200078e3cff */
[----:B------:R-:W4:Y:S04]  /*0520*/  @P5 LDG.E R26, desc[UR4][R10.64+0x64] ;  /* 0x000064040a1a5981 */ /* 0x000f28000c1e1900 */
[----:B------:R-:W4:Y:S01]  /*0530*/  @P3 LDG.E R21, desc[UR4][R10.64+0x40] ;  /* 0x000040040a153981 */ /* 0x000f22000c1e1900 */
[----:B------:R-:W-:Y:S02]  /*0540*/  @P2 LOP3.LUT R4, R4, R23, RZ, 0x3c, !PT ;  /* 0x0000001704042212 */ /* 0x000fe400078e3cff */
[----:B------:R-:W-:Y:S01]  /*0550*/  @P2 LOP3.LUT R2, R2, R25, RZ, 0x3c, !PT ;  /* 0x0000001902022212 */ /* 0x000fe200078e3cff */
[----:B------:R-:W4:Y:S04]  /*0560*/  @P3 LDG.E R23, desc[UR4][R10.64+0x48] ;  /* 0x000048040a173981 */ /* 0x000f28000c1e1900 */
[----:B------:R-:W4:Y:S01]  /*0570*/  @P4 LDG.E R25, desc[UR4][R10.64+0x54] ;  /* 0x000054040a194981 */ /* 0x000f22000c1e1900 */
[----:B--2---:R-:W-:-:S03]  /*0580*/  @P1 LOP3.LUT R5, R5, R18, RZ, 0x3c, !PT ;  /* 0x0000001205051212 */ /* 0x004fc600078e3cff */
[----:B------:R-:W2:Y:S01]  /*0590*/  @P3 LDG.E R18, desc[UR4][R10.64+0x44] ;  /* 0x000044040a123981 */ /* 0x000ea2000c1e1900 */
[----:B---3--:R-:W-:-:S03]  /*05a0*/  @P2 LOP3.LUT R5, R5, R20, RZ, 0x3c, !PT ;  /* 0x0000001405052212 */ /* 0x008fc600078e3cff */
[----:B------:R-:W3:Y:S01]  /*05b0*/  @P4 LDG.E R20, desc[UR4][R10.64+0x58] ;  /* 0x000058040a144981 */ /* 0x000ee2000c1e1900 */
[----:B----4-:R-:W-:-:S03]  /*05c0*/  @P3 LOP3.LUT R3, R3, R22, RZ, 0x3c, !PT ;  /* 0x0000001603033212 */ /* 0x010fc600078e3cff */
[----:B------:R-:W4:Y:S01]  /*05d0*/  @P4 LDG.E R22, desc[UR4][R10.64+0x60] ;  /* 0x000060040a164981 */ /* 0x000f22000c1e1900 */
[----:B------:R-:W-:Y:S02]  /*05e0*/  LOP3.LUT P0, RZ, R24, 0x80, RZ, 0xc0, !PT ;  /* 0x0000008018ff7812 */ /* 0x000fe4000780c0ff */
[----:B------:R-:W-:Y:S02]  /*05f0*/  @P5 LOP3.LUT R15, R15, R26, RZ, 0x3c, !PT ;  /* 0x0000001a0f0f5212 */ /* 0x000fe400078e3cff */
[----:B------:R-:W4:Y:S01]  /*0600*/  @P6 LDG.E R26, desc[UR4][R10.64+0x78] ;  /* 0x000078040a1a6981 */ /* 0x000f22000c1e1900 */
[----:B------:R-:W-:-:S03]  /*0610*/  @P3 LOP3.LUT R4, R4, R21, RZ, 0x3c, !PT ;  /* 0x0000001504043212 */ /* 0x000fc600078e3cff */
[----:B------:R-:W4:Y:S01]  /*0620*/  @P4 LDG.E R21, desc[UR4][R10.64+0x5c] ;  /* 0x00005c040a154981 */ /* 0x000f22000c1e1900 */
[----:B------:R-:W-:-:S03]  /*0630*/  @P3 LOP3.LUT R2, R2, R23, RZ, 0x3c, !PT ;  /* 0x0000001702023212 */ /* 0x000fc600078e3cff */
[----:B------:R-:W4:Y:S01]  /*0640*/  @P5 LDG.E R23, desc[UR4][R10.64+0x68] ;  /* 0x000068040a175981 */ /* 0x000f22000c1e1900 */
[----:B------:R-:W-:-:S03]  /*0650*/  @P4 LOP3.LUT R4, R4, R25, RZ, 0x3c, !PT ;  /* 0x0000001904044212 */ /* 0x000fc600078e3cff */
[----:B------:R-:W4:Y:S01]  /*0660*/  @P5 LDG.E R25, desc[UR4][R10.64+0x70] ;  /* 0x000070040a195981 */ /* 0x000f22000c1e1900 */
[----:B--2---:R-:W-:-:S03]  /*0670*/  @P3 LOP3.LUT R5, R5, R18, RZ, 0x3c, !PT ;  /* 0x0000001205053212 */ /* 0x004fc600078e3cff */
[----:B------:R-:W2:Y:S01]  /*0680*/  @P5 LDG.E R18, desc[UR4][R10.64+0x6c] ;  /* 0x00006c040a125981 */ /* 0x000ea2000c1e1900 */
[----:B---3--:R-:W-:-:S03]  /*0690*/  @P4 LOP3.LUT R5, R5, R20, RZ, 0x3c, !PT ;  /* 0x0000001405054212 */ /* 0x008fc600078e3cff */
[----:B------:R-:W3:Y:S01]  /*06a0*/  @P5 LDG.E R20, desc[UR4][R10.64+0x74] ;  /* 0x000074040a145981 */ /* 0x000ee2000c1e1900 */
[----:B----4-:R-:W-:-:S03]  /*06b0*/  @P4 LOP3.LUT R3, R3, R22, RZ, 0x3c, !PT ;  /* 0x0000001603034212 */ /* 0x010fc600078e3cff */
[----:B------:R-:W4:Y:S01]  /*06c0*/  @P0 LDG.E R22, desc[UR4][R10.64+0x8c] ;  /* 0x00008c040a160981 */ /* 0x000f22000c1e1900 */
[----:B------:R-:W-:-:S03]  /*06d0*/  @P6 LOP3.LUT R15, R15, R26, RZ, 0x3c, !PT ;  /* 0x0000001a0f0f6212 */ /* 0x000fc600078e3cff */
        /* <DEDUP_REMOVED lines=13> */
[----:B------:R-:W-:Y:S02]  /*07b0*/  @P6 LOP3.LUT R4, R4, R27, RZ, 0x3c, !PT ;  /* 0x0000001b04046212 */ /* 0x000fe400078e3cff */
[----:B------:R-:W-:Y:S02]  /*07c0*/  @P6 LOP3.LUT R2, R2, R21, RZ, 0x3c, !PT ;  /* 0x0000001502026212 */ /* 0x000fe400078e3cff */
[----:B------:R-:W-:Y:S02]  /*07d0*/  @P0 LOP3.LUT R4, R4, R23, RZ, 0x3c, !PT ;  /* 0x0000001704040212 */ /* 0x000fe400078e3cff */
[----:B------:R-:W-:Y:S02]  /*07e0*/  @P0 LOP3.LUT R2, R2, R25, RZ, 0x3c, !PT ;  /* 0x0000001902020212 */ /* 0x000fe400078e3cff */
[----:B--2---:R-:W-:Y:S02]  /*07f0*/  @P6 LOP3.LUT R5, R5, R18, RZ, 0x3c, !PT ;  /* 0x0000001205056212 */ /* 0x004fe400078e3cff */
[----:B---3--:R-:W-:-:S02]  /*0800*/  @P6 LOP3.LUT R3, R3, R20, RZ, 0x3c, !PT ;  /* 0x0000001403036212 */ /* 0x008fc400078e3cff */
[----:B----4-:R-:W-:Y:S02]  /*0810*/  @P0 LOP3.LUT R5, R5, R22, RZ, 0x3c, !PT ;  /* 0x0000001605050212 */ /* 0x010fe400078e3cff */
[----:B------:R-:W-:Y:S02]  /*0820*/  @P0 LOP3.LUT R3, R3, R26, RZ, 0x3c, !PT ;  /* 0x0000001a03030212 */ /* 0x000fe400078e3cff */
[----:B------:R-:W-:-:S13]  /*0830*/  R2P PR, R24.B1, 0x7f ;  /* 0x0000007f18007804 */ /* 0x000fda0000001000 */
[----:B------:R-:W2:Y:S04]  /*0840*/  @P0 LDG.E R18, desc[UR4][R10.64+0xa0] ;  /* 0x0000a0040a120981 */ /* 0x000ea8000c1e1900 */
[----:B------:R-:W3:Y:S04]  /*0850*/  @P1 LDG.E R22, desc[UR4][R10.64+0xb4] ;  /* 0x0000b4040a161981 */ /* 0x000ee8000c1e1900 */
[----:B------:R-:W4:Y:S04]  /*0860*/  @P2 LDG.E R26, desc[UR4][R10.64+0xc8] ;  /* 0x0000c8040a1a2981 */ /* 0x000f28000c1e1900 */
[----:B------:R-:W4:Y:S04]  /*0870*/  @P3 LDG.E R28, desc[UR4][R10.64+0xdc] ;  /* 0x0000dc040a1c3981 */ /* 0x000f28000c1e1900 */
[----:B------:R-:W4:Y:S04]  /*0880*/  @P0 LDG.E R23, desc[UR4][R10.64+0xa4] ;  /* 0x0000a4040a170981 */ /* 0x000f28000c1e1900 */
[----:B------:R-:W4:Y:S04]  /*0890*/  @P0 LDG.E R20, desc[UR4][R10.64+0xa8] ;  /* 0x0000a8040a140981 */ /* 0x000f28000c1e1900 */
[----:B------:R-:W4:Y:S04]  /*08a0*/  @P4 LDG.E R25, desc[UR4][R10.64+0xf0] ;  /* 0x0000f0040a194981 */ /* 0x000f28000c1e1900 */
        /* <DEDUP_REMOVED lines=21> */
[----:B------:R-:W-:Y:S02]  /*0a00*/  LOP3.LUT P0, RZ, R24, 0x8000, RZ, 0xc0, !PT ;  /* 0x0000800018ff7812 */ /* 0x000fe4000780c0ff */
[----:B----4-:R-:W-:Y:S01]  /*0a10*/  @P5 LOP3.LUT R15, R15, R26, RZ, 0x3c, !PT ;  /* 0x0000001a0f0f5212 */ /* 0x010fe200078e3cff */
[----:B------:R-:W4:Y:S04]  /*0a20*/  @P3 LDG.E R24, desc[UR4][R10.64+0xe4] ;  /* 0x0000e4040a183981 */ /* 0x000f28000c1e1900 */
[----:B------:R-:W2:Y:S01]  /*0a30*/  @P6 LDG.E R26, desc[UR4][R10.64+0x118] ;  /* 0x000118040a1a6981 */ /* 0x000ea2000c1e1900 */
        /* <DEDUP_REMOVED lines=8> */
[----:B---3--:R-:W-:-:S03]  /*0ac0*/  @P2 LOP3.LUT R3, R3, R22, RZ, 0x3c, !PT ;  /* 0x0000001603032212 */ /* 0x008fc600078e3cff */
[----:B------:R-:W3:Y:S01]  /*0ad0*/  @P4 LDG.E R22, desc[UR4][R10.64+0x100] ;  /* 0x000100040a164981 */ /* 0x000ee2000c1e1900 */
[----:B--2---:R-:W-:-:S03]  /*0ae0*/  @P6 LOP3.LUT R15, R15, R26, RZ, 0x3c, !PT ;  /* 0x0000001a0f0f6212 */ /* 0x004fc600078e3cff */
[----:B------:R-:W2:Y:S01]  /*0af0*/  @P0 LDG.E R26, desc[UR4][R10.64+0x12c] ;  /* 0x00012c040a1a0981 */ /* 0x000ea2000c1e1900 */
[----:B----4-:R-:W-:-:S03]  /*0b00*/  @P2 LOP3.LUT R2, R2, R23, RZ, 0x3c, !PT ;  /* 0x0000001702022212 */ /* 0x010fc600078e3cff */
[----:B------:R-:W4:Y:S01]  /*0b10*/  @P4 LDG.E R23, desc[UR4][R10.64+0xfc] ;  /* 0x0000fc040a174981 */ /* 0x000f22000c1e1900 */
[----:B------:R-:W-:-:S03]  /*0b20*/  @P2 LOP3.LUT R5, R5, R20, RZ, 0x3c, !PT ;  /* 0x0000001405052212 */ /* 0x000fc600078e3cff */
[----:B------:R-:W4:Y:S01]  /*0b30*/  @P4 LDG.E R20, desc[UR4][R10.64+0xf8] ;  /* 0x0000f8040a144981 */ /* 0x000f22000c1e1900 */
[----:B------:R-:W-:Y:S02]  /*0b40*/  @P3 LOP3.LUT R2, R2, R27, RZ, 0x3c, !PT ;  /* 0x0000001b02023212 */ /* 0x000fe400078e3cff */
[----:B------:R-:W-:Y:S01]  /*0b50*/  @P3 LOP3.LUT R4, R4, R25, RZ, 0x3c, !PT ;  /* 0x0000001904043212 */ /* 0x000fe200078e3cff */
[----:B------:R-:W4:Y:S01]  /*0b60*/  @P5 LDG.E R27, desc[UR4][R10.64+0x110] ;  /* 0x000110040a1b5981 */ /* 0x000f22000c1e1900 */
[----:B------:R-:W-:-:S03]  /*0b70*/  @P3 LOP3.LUT R5, R5, R24, RZ, 0x3c, !PT ;  /* 0x0000001805053212 */ /* 0x000fc600078e3cff */
[----:B------:R-:W4:Y:S04]  /*0b80*/  @P5 LDG.E R25, desc[UR4][R10.64+0x108] ;  /* 0x000108040a195981 */ /* 0x000f28000c1e1900 */
        /* <DEDUP_REMOVED lines=19> */
[----:B------:R-:W-:-:S05]  /*0cc0*/  VIADD R19, R19, 0x10 ;  /* 0x0000001013137836 */ /* 0x000fca0000000000 */
[----:B------:R-:W-:Y:S02]  /*0cd0*/  ISETP.NE.AND P1, PT, R19, 0x20, PT ;  /* 0x000000201300780c */ /* 0x000fe40003f25270 */
[----:B------:R-:W-:Y:S02]  /*0ce0*/  @P5 LOP3.LUT R3, R3, R18, RZ, 0x3c, !PT ;  /* 0x0000001203035212 */ /* 0x000fe400078e3cff */
[----:B------:R-:W-:Y:S02]  /*0cf0*/  @P6 LOP3.LUT R4, R4, R21, RZ, 0x3c, !PT ;  /* 0x0000001504046212 */ /* 0x000fe400078e3cff */
[----:B---3--:R-:W-:-:S04]  /*0d00*/  @P6 LOP3.LUT R3, R3, R22, RZ, 0x3c, !PT ;  /* 0x0000001603036212 */ /* 0x008fc800078e3cff */
[----:B--2---:R-:W-:Y:S02]  /*0d10*/  @P0 LOP3.LUT R3, R3, R26, RZ, 0x3c, !PT ;  /* 0x0000001a03030212 */ /* 0x004fe400078e3cff */
[----:B----4-:R-:W-:Y:S02]  /*0d20*/  @P6 LOP3.LUT R2, R2, R23, RZ, 0x3c, !PT ;  /* 0x0000001702026212 */ /* 0x010fe400078e3cff */
[----:B------:R-:W-:Y:S02]  /*0d30*/  @P6 LOP3.LUT R5, R5, R20, RZ, 0x3c, !PT ;  /* 0x0000001405056212 */ /* 0x000fe400078e3cff */
[----:B------:R-:W-:Y:S02]  /*0d40*/  @P0 LOP3.LUT R2, R2, R27, RZ, 0x3c, !PT ;  /* 0x0000001b02020212 */ /* 0x000fe400078e3cff */
[----:B------:R-:W-:Y:S02]  /*0d50*/  @P0 LOP3.LUT R4, R4, R25, RZ, 0x3c, !PT ;  /* 0x0000001904040212 */ /* 0x000fe400078e3cff */
[----:B------:R-:W-:Y:S01]  /*0d60*/  @P0 LOP3.LUT R5, R5, R24, RZ, 0x3c, !PT ;  /* 0x0000001805050212 */ /* 0x000fe200078e3cff */
[----:B------:R-:W-:Y:S06]  /*0d70*/  @P1 BRA `(.L_x_11) ;  /* 0xfffffff400481947 */ /* 0x000fec000383ffff */
[----:B------:R-:W-:-:S05]  /*0d80*/  VIADD R17, R17, 0x1 ;  /* 0x0000000111117836 */ /* 0x000fca0000000000 */
[----:B------:R-:W-:-:S13]  /*0d90*/  ISETP.NE.AND P0, PT, R17, 0x5, PT ;  /* 0x000000051100780c */ /* 0x000fda0003f05270 */
[----:B------:R-:W-:Y:S05]  /*0da0*/  @P0 BRA `(.L_x_12) ;  /* 0xfffffff400300947 */ /* 0x000fea000383ffff */
[----:B------:R1:W-:Y:S01]  /*0db0*/  STG.E.64 desc[UR4][R6.64+0x8], R4 ;  /* 0x0000080406007986 */ /* 0x0003e2000c101b04 */
[----:B------:R-:W-:Y:S01]  /*0dc0*/  VIADD R14, R14, 0x1 ;  /* 0x000000010e0e7836 */ /* 0x000fe20000000000 */
[----:B------:R-:W-:Y:S02]  /*0dd0*/  LOP3.LUT R11, R13, 0x3, RZ, 0xc0, !PT ;  /* 0x000000030d0b7812 */ /* 0x000fe400078ec0ff */
[----:B------:R1:W-:Y:S02]  /*0de0*/  STG.E.64 desc[UR4][R6.64+0x10], R2 ;  /* 0x0000100206007986 */ /* 0x0003e4000c101b04 */
[----:B------:R-:W-:Y:S02]  /*0df0*/  ISETP.GE.U32.AND P0, PT, R14, R11, PT ;  /* 0x0000000b0e00720c */ /* 0x000fe40003f06070 */
[----:B------:R1:W-:Y:S11]  /*0e00*/  STG.E desc[UR4][R6.64+0x4], R15 ;  /* 0x0000040f06007986 */ /* 0x0003f6000c101904 */
[----:B------:R-:W-:Y:S05]  /*0e10*/  @!P0 BRA `(.L_x_13) ;  /* 0xfffffff400048947 */ /* 0x000fea000383ffff */
.L_x_10:
[----:B------:R-:W-:Y:S05]  /*0e20*/  BSYNC.RECONVERGENT B1 ;  /* 0x0000000000017941 */ /* 0x000fea0003800200 */
.L_x_9:
[C---:B------:R-:W-:Y:S01]  /*0e30*/  ISETP.GT.U32.AND P0, PT, R13.reuse, 0x3, PT ;  /* 0x000000030d00780c */ /* 0x040fe20003f04070 */
[----:B------:R-:W-:Y:S01]  /*0e40*/  VIADD R12, R12, 0x1 ;  /* 0x000000010c0c7836 */ /* 0x000fe20000000000 */
[--C-:B------:R-:W-:Y:S02]  /*0e50*/  SHF.R.U64 R13, R13, 0x2, R0.reuse ;  /* 0x000000020d0d7819 */ /* 0x100fe40000001200 */
[----:B------:R-:W-:Y:S02]  /*0e60*/  ISETP.GT.U32.AND.EX P0, PT, R0, RZ, PT, P0 ;  /* 0x000000ff0000720c */ /* 0x000fe40003f04100 */
[----:B------:R-:W-:-:S11]  /*0e70*/  SHF.R.U32.HI R0, RZ, 0x2, R0 ;  /* 0x00000002ff007819 */ /* 0x000fd60000011600 */
[----:B------:R-:W-:Y:S05]  /*0e80*/  @P0 BRA `(.L_x_14) ;  /* 0xfffffff000c80947 */ /* 0x000fea000383ffff */
.L_x_8:
[----:B------:R-:W-:Y:S05]  /*0e90*/  BSYNC.RECONVERGENT B0 ;  /* 0x0000000000007941 */ /* 0x000fea0003800200 */
.L_x_7:
[----:B------:R-:W-:Y:S04]  /*0ea0*/  STG.E.64 desc[UR4][R6.64+0x18], RZ ;  /* 0x000018ff06007986 */ /* 0x000fe8000c101b04 */
[----:B------:R-:W-:Y:S04]  /*0eb0*/  STG.E desc[UR4][R6.64+0x20], RZ ;  /* 0x000020ff06007986 */ /* 0x000fe8000c101904 */
[----:B------:R-:W-:Y:S01]  /*0ec0*/  STG.E.64 desc[UR4][R6.64+0x28], RZ ;  /* 0x000028ff06007986 */ /* 0x000fe2000c101b04 */
[----:B------:R-:W-:Y:S05]  /*0ed0*/  EXIT ;  /* 0x000000000000794d */ /* 0x000fea0003800000 */
.L_x_15:
        /* <DEDUP_REMOVED lines=10> */
.L_x_17:


//--------------------- .nv.global.init           --------------------------
	.section	.nv.global.init,"aw",@progbits
	.align	4
.nv.global.init:
	.type		mrg32k3aM1SubSeq,@object
	.size		mrg32k3aM1SubSeq,(mrg32k3aM2SubSeq - mrg32k3aM1SubSeq)
mrg32k3aM1SubSeq:
        /*0000*/ 	.byte	0x0b, 0xcc, 0xee, 0x04, 0x73, 0x29, 0x8b, 0x6f, 0xf6, 0x53, 0x03, 0xf6, 0x23, 0xf6, 0xea, 0xda
        /* <DEDUP_REMOVED lines=125> */
	.type		mrg32k3aM2SubSeq,@object
	.size		mrg32k3aM2SubSeq,(mrg32k3aM1 - mrg32k3aM2SubSeq)
mrg32k3aM2SubSeq:
        /* <DEDUP_REMOVED lines=126> */
	.type		mrg32k3aM1,@object
	.size		mrg32k3aM1,(mrg32k3aM1Seq - mrg32k3aM1)
mrg32k3aM1:
        /* <DEDUP_REMOVED lines=144> */
	.type		mrg32k3aM1Seq,@object
	.size		mrg32k3aM1Seq,(mrg32k3aM2 - mrg32k3aM1Seq)
mrg32k3aM1Seq:
        /* <DEDUP_REMOVED lines=144> */
	.type		mrg32k3aM2,@object
	.size		mrg32k3aM2,(mrg32k3aM2Seq - mrg32k3aM2)
mrg32k3aM2:
        /* <DEDUP_REMOVED lines=144> */
	.type		mrg32k3aM2Seq,@object
	.size		mrg32k3aM2Seq,(precalc_xorwow_matrix - mrg32k3aM2Seq)
mrg32k3aM2Seq:
        /* <DEDUP_REMOVED lines=144> */
	.type		precalc_xorwow_matrix,@object
	.size		precalc_xorwow_matrix,(precalc_xorwow_offset_matrix - precalc_xorwow_matrix)
precalc_xorwow_matrix:
        /* <DEDUP_REMOVED lines=6400> */
	.type		precalc_xorwow_offset_matrix,@object
	.size		precalc_xorwow_offset_matrix,(.L_1 - precalc_xorwow_offset_matrix)
precalc_xorwow_offset_matrix:
        /* <DEDUP_REMOVED lines=6400> */
.L_1:


//--------------------- .nv.shared.reserved.0     --------------------------
	.section	.nv.shared.reserved.0,"aw",@nobits
	.weak		__nv_reservedSMEM_offset_0_alias
	.size		__nv_reservedSMEM_offset_0_alias, 0, 64
	.other		__nv_reservedSMEM_offset_0_alias,@"STO_CUDA_RESERVED_SHARED STV_DEFAULT"
__nv_reservedSMEM_offset_0_alias:
	.zero		0
	.zero		64


//--------------------- .nv.constant0._Z6mc_simP17curandStateXORWOWPiS1_ --------------------------
	.section	.nv.constant0._Z6mc_simP17curandStateXORWOWPiS1_,"a",@progbits
	.sectionflags	@""
	.align	4
.nv.constant0._Z6mc_simP17curandStateXORWOWPiS1_:
	.zero		920


//--------------------- .nv.constant0._Z12setup_kernelP17curandStateXORWOWm --------------------------
	.section	.nv.constant0._Z12setup_kernelP17curandStateXORWOWm,"a",@progbits
	.sectionflags	@""
	.align	4
.nv.constant0._Z12setup_kernelP17curandStateXORWOWm:
	.zero		912


//--------------------- SYMBOLS --------------------------

	.type		.nv.reservedSmem.offset0,@object
	.size		.nv.reservedSmem.offset0,0x4
